	.target	sm_100a

	.elftype	@"ET_EXEC"


//--------------------- .note.nv.tkinfo           --------------------------
	.section	.note.nv.tkinfo,"",@"SHT_NOTE"
	.sectionflags	@"SHF_NOTE_NV_TKINFO"
	.tkinfo
        /*0018*/ 	.word	0x00000002
        /*0030*/ 	.string	""
        /*0030*/ 	.string	"ptxas"
        /*0030*/ 	.string	"Cuda compilation tools, release 13.0, V13.0.88"
        /*0030*/ 	.string	"Build cuda_13.0.r13.0/compiler.36424714_0"
        /*0030*/ 	.string	"-arch sm_100a -m 64 "



//--------------------- .note.nv.cuinfo           --------------------------
	.section	.note.nv.cuinfo,"",@"SHT_NOTE"
	.sectionflags	@"SHF_NOTE_NV_CUINFO"
        /*0018*/ 	.short	0x0002
        /*001a*/ 	.short	0x0064
        /*001c*/ 	.short	0x0082
	.zero		2


//--------------------- .nv.info                  --------------------------
	.section	.nv.info,"",@"SHT_CUDA_INFO"
	.align	4


	//----- nvinfo : EIATTR_REGCOUNT
	.align		4
        /*0000*/ 	.byte	0x04, 0x2f
        /*0002*/ 	.short	(.L_19 - .L_18)
	.align		4
.L_18:
        /*0004*/ 	.word	index@(_ZN7cutlass13device_kernelINS_4gemm6kernel13GemmUniversalIN4cute5tupleIJiiiiEEENS1_10collective13CollectiveMmaINS1_35MainloopSm100TmaUmmaWarpSpecializedILi2ELi2ELi4ENS5_IJNS4_1CILi1EEESB_SB_EEEEENS5_IJNSA_ILi128EEENSA_ILi64EEESE_EEEfNS5_IJlSB_lEEEfSH_NS4_8TiledMMAINS4_8MMA_AtomIJNS4_17SM100_MMA_TF32_SSINS_10tfloat32_tESL_fLi128ELi64ELNS4_4UMMA5MajorE0ELSN_0ELNSM_7ScaleInE0ELSO_0EEEEEENS4_6LayoutISC_NS5_IJNSA_ILi0EEESS_SS_EEEEENS5_IJNS4_10UnderscoreESV_SV_EEEEENS4_13SM90_TMA_LOADENS4_14ComposedLayoutINS4_7SwizzleILi3ELi4ELi3EEENS4_18smem_ptr_flag_bitsILi32EEENSR_INS5_IJNSA_ILi8EEENSA_ILi32EEEEEENS5_IJS15_SB_EEEEEEEvNS4_8identityESY_S19_vS1A_EENS_8epilogue10collective18CollectiveEpilogueINS1C_23Sm100TmaWarpSpecializedILi4ELi2ELi16ELb1ELb0EEEJSG_NS5_IJNSR_ISE_SB_EENSR_INSA_ILi16EEESB_EEEEEfSH_fSH_NS1C_6fusion15FusionCallbacksIS1G_NS1L_17LinearCombinationIffffLNS_15FloatRoundStyleE2EEESG_S1K_JEEENS4_5SM1004TMEM4LOAD26SM100_TMEM_LOAD_32dp32b16xESY_NSZ_INS10_ILi2ELi4ELi3EEES13_NSR_INS5_IJS14_S1I_EEENS5_IJS1I_SB_EEEEEEENS4_39AutoVectorizingCopyWithAssumedAlignmentILi128EEENS4_14SM90_TMA_STOREES1Z_S21_S21_EEEvvEEEEvNT_6ParamsE)
        /*0008*/ 	.word	0x0000005a


	//----- nvinfo : EIATTR_FRAME_SIZE
	.align		4
.L_19:
        /*000c*/ 	.byte	0x04, 0x11
        /*000e*/ 	.short	(.L_21 - .L_20)
	.align		4
.L_20:
        /*0010*/ 	.word	index@($__internal_2_$__cuda_sm10x_tcgen05_guardrail_trap_unallocated_columns_being_dealloced)
        /*0014*/ 	.word	0x00000000


	//----- nvinfo : EIATTR_FRAME_SIZE
	.align		4
.L_21:
        /*0018*/ 	.byte	0x04, 0x11
        /*001a*/ 	.short	(.L_23 - .L_22)
	.align		4
.L_22:
        /*001c*/ 	.word	index@($__internal_1_$__cuda_sm10x_tcgen05_guardrail_trap_phase_invalid_during_alloc)
        /*0020*/ 	.word	0x00000000


	//----- nvinfo : EIATTR_FRAME_SIZE
	.align		4
.L_23:
        /*0024*/ 	.byte	0x04, 0x11
        /*0026*/ 	.short	(.L_25 - .L_24)
	.align		4
.L_24:
        /*0028*/ 	.word	index@($__internal_0_$__cuda_sm10x_tcgen05_guardrail_trap_col_being_dealloced_not_returned_by_alloc)
        /*002c*/ 	.word	0x00000000


	//----- nvinfo : EIATTR_FRAME_SIZE
	.align		4
.L_25:
        /*0030*/ 	.byte	0x04, 0x11
        /*0032*/ 	.short	(.L_27 - .L_26)
	.align		4
.L_26:
        /*0034*/ 	.word	index@(_ZN7cutlass13device_kernelINS_4gemm6kernel13GemmUniversalIN4cute5tupleIJiiiiEEENS1_10collective13CollectiveMmaINS1_35MainloopSm100TmaUmmaWarpSpecializedILi2ELi2ELi4ENS5_IJNS4_1CILi1EEESB_SB_EEEEENS5_IJNSA_ILi128EEENSA_ILi64EEESE_EEEfNS5_IJlSB_lEEEfSH_NS4_8TiledMMAINS4_8MMA_AtomIJNS4_17SM100_MMA_TF32_SSINS_10tfloat32_tESL_fLi128ELi64ELNS4_4UMMA5MajorE0ELSN_0ELNSM_7ScaleInE0ELSO_0EEEEEENS4_6LayoutISC_NS5_IJNSA_ILi0EEESS_SS_EEEEENS5_IJNS4_10UnderscoreESV_SV_EEEEENS4_13SM90_TMA_LOADENS4_14ComposedLayoutINS4_7SwizzleILi3ELi4ELi3EEENS4_18smem_ptr_flag_bitsILi32EEENSR_INS5_IJNSA_ILi8EEENSA_ILi32EEEEEENS5_IJS15_SB_EEEEEEEvNS4_8identityESY_S19_vS1A_EENS_8epilogue10collective18CollectiveEpilogueINS1C_23Sm100TmaWarpSpecializedILi4ELi2ELi16ELb1ELb0EEEJSG_NS5_IJNSR_ISE_SB_EENSR_INSA_ILi16EEESB_EEEEEfSH_fSH_NS1C_6fusion15FusionCallbacksIS1G_NS1L_17LinearCombinationIffffLNS_15FloatRoundStyleE2EEESG_S1K_JEEENS4_5SM1004TMEM4LOAD26SM100_TMEM_LOAD_32dp32b16xESY_NSZ_INS10_ILi2ELi4ELi3EEES13_NSR_INS5_IJS14_S1I_EEENS5_IJS1I_SB_EEEEEEENS4_39AutoVectorizingCopyWithAssumedAlignmentILi128EEENS4_14SM90_TMA_STOREES1Z_S21_S21_EEEvvEEEEvNT_6ParamsE)
        /*0038*/ 	.word	0x00000000


	//----- nvinfo : EIATTR_MIN_STACK_SIZE
	.align		4
.L_27:
        /*003c*/ 	.byte	0x04, 0x12
        /*003e*/ 	.short	(.L_29 - .L_28)
	.align		4
.L_28:
        /*0040*/ 	.word	index@(_ZN7cutlass13device_kernelINS_4gemm6kernel13GemmUniversalIN4cute5tupleIJiiiiEEENS1_10collective13CollectiveMmaINS1_35MainloopSm100TmaUmmaWarpSpecializedILi2ELi2ELi4ENS5_IJNS4_1CILi1EEESB_SB_EEEEENS5_IJNSA_ILi128EEENSA_ILi64EEESE_EEEfNS5_IJlSB_lEEEfSH_NS4_8TiledMMAINS4_8MMA_AtomIJNS4_17SM100_MMA_TF32_SSINS_10tfloat32_tESL_fLi128ELi64ELNS4_4UMMA5MajorE0ELSN_0ELNSM_7ScaleInE0ELSO_0EEEEEENS4_6LayoutISC_NS5_IJNSA_ILi0EEESS_SS_EEEEENS5_IJNS4_10UnderscoreESV_SV_EEEEENS4_13SM90_TMA_LOADENS4_14ComposedLayoutINS4_7SwizzleILi3ELi4ELi3EEENS4_18smem_ptr_flag_bitsILi32EEENSR_INS5_IJNSA_ILi8EEENSA_ILi32EEEEEENS5_IJS15_SB_EEEEEEEvNS4_8identityESY_S19_vS1A_EENS_8epilogue10collective18CollectiveEpilogueINS1C_23Sm100TmaWarpSpecializedILi4ELi2ELi16ELb1ELb0EEEJSG_NS5_IJNSR_ISE_SB_EENSR_INSA_ILi16EEESB_EEEEEfSH_fSH_NS1C_6fusion15FusionCallbacksIS1G_NS1L_17LinearCombinationIffffLNS_15FloatRoundStyleE2EEESG_S1K_JEEENS4_5SM1004TMEM4LOAD26SM100_TMEM_LOAD_32dp32b16xESY_NSZ_INS10_ILi2ELi4ELi3EEES13_NSR_INS5_IJS14_S1I_EEENS5_IJS1I_SB_EEEEEEENS4_39AutoVectorizingCopyWithAssumedAlignmentILi128EEENS4_14SM90_TMA_STOREES1Z_S21_S21_EEEvvEEEEvNT_6ParamsE)
        /*0044*/ 	.word	0x00000000
.L_29:


//--------------------- .nv.compat                --------------------------
	.section	.nv.compat,"",@"SHT_CUDA_COMPAT_INFO"
	.align	4
        /*0000*/ 	.byte	0x02, 0x09, 0x01, 0x00, 0x02, 0x02, 0x02, 0x00, 0x02, 0x05, 0x05, 0x00, 0x03, 0x07, 0x01, 0x01
        /*0010*/ 	.byte	0x02, 0x03, 0x01, 0x00, 0x02, 0x06, 0x01, 0x00, 0x04, 0x0b, 0x08, 0x00, 0x09, 0x00, 0x00, 0x00
        /*0020*/ 	.byte	0x00, 0x00, 0x00, 0x00


//--------------------- .nv.info._ZN7cutlass13device_kernelINS_4gemm6kernel13GemmUniversalIN4cute5tupleIJiiiiEEENS1_10collective13CollectiveMmaINS1_35MainloopSm100TmaUmmaWarpSpecializedILi2ELi2ELi4ENS5_IJNS4_1CILi1EEESB_SB_EEEEENS5_IJNSA_ILi128EEENSA_ILi64EEESE_EEEfNS5_IJlSB_lEEEfSH_NS4_8TiledMMAINS4_8MMA_AtomIJNS4_17SM100_MMA_TF32_SSINS_10tfloat32_tESL_fLi128ELi64ELNS4_4UMMA5MajorE0ELSN_0ELNSM_7ScaleInE0ELSO_0EEEEEENS4_6LayoutISC_NS5_IJNSA_ILi0EEESS_SS_EEEEENS5_IJNS4_10UnderscoreESV_SV_EEEEENS4_13SM90_TMA_LOADENS4_14ComposedLayoutINS4_7SwizzleILi3ELi4ELi3EEENS4_18smem_ptr_flag_bitsILi32EEENSR_INS5_IJNSA_ILi8EEENSA_ILi32EEEEEENS5_IJS15_SB_EEEEEEEvNS4_8identityESY_S19_vS1A_EENS_8epilogue10collective18CollectiveEpilogueINS1C_23Sm100TmaWarpSpecializedILi4ELi2ELi16ELb1ELb0EEEJSG_NS5_IJNSR_ISE_SB_EENSR_INSA_ILi16EEESB_EEEEEfSH_fSH_NS1C_6fusion15FusionCallbacksIS1G_NS1L_17LinearCombinationIffffLNS_15FloatRoundStyleE2EEESG_S1K_JEEENS4_5SM1004TMEM4LOAD26SM100_TMEM_LOAD_32dp32b16xESY_NSZ_INS10_ILi2ELi4ELi3EEES13_NSR_INS5_IJS14_S1I_EEENS5_IJS1I_SB_EEEEEEENS4_39AutoVectorizingCopyWithAssumedAlignmentILi128EEENS4_14SM90_TMA_STOREES1Z_S21_S21_EEEvvEEEEvNT_6ParamsE --------------------------
	.section	.nv.info._ZN7cutlass13device_kernelINS_4gemm6kernel13GemmUniversalIN4cute5tupleIJiiiiEEENS1_10collective13CollectiveMmaINS1_35MainloopSm100TmaUmmaWarpSpecializedILi2ELi2ELi4ENS5_IJNS4_1CILi1EEESB_SB_EEEEENS5_IJNSA_ILi128EEENSA_ILi64EEESE_EEEfNS5_IJlSB_lEEEfSH_NS4_8TiledMMAINS4_8MMA_AtomIJNS4_17SM100_MMA_TF32_SSINS_10tfloat32_tESL_fLi128ELi64ELNS4_4UMMA5MajorE0ELSN_0ELNSM_7ScaleInE0ELSO_0EEEEEENS4_6LayoutISC_NS5_IJNSA_ILi0EEESS_SS_EEEEENS5_IJNS4_10UnderscoreESV_SV_EEEEENS4_13SM90_TMA_LOADENS4_14ComposedLayoutINS4_7SwizzleILi3ELi4ELi3EEENS4_18smem_ptr_flag_bitsILi32EEENSR_INS5_IJNSA_ILi8EEENSA_ILi32EEEEEENS5_IJS15_SB_EEEEEEEvNS4_8identityESY_S19_vS1A_EENS_8epilogue10collective18CollectiveEpilogueINS1C_23Sm100TmaWarpSpecializedILi4ELi2ELi16ELb1ELb0EEEJSG_NS5_IJNSR_ISE_SB_EENSR_INSA_ILi16EEESB_EEEEEfSH_fSH_NS1C_6fusion15FusionCallbacksIS1G_NS1L_17LinearCombinationIffffLNS_15FloatRoundStyleE2EEESG_S1K_JEEENS4_5SM1004TMEM4LOAD26SM100_TMEM_LOAD_32dp32b16xESY_NSZ_INS10_ILi2ELi4ELi3EEES13_NSR_INS5_IJS14_S1I_EEENS5_IJS1I_SB_EEEEEEENS4_39AutoVectorizingCopyWithAssumedAlignmentILi128EEENS4_14SM90_TMA_STOREES1Z_S21_S21_EEEvvEEEEvNT_6ParamsE,"",@"SHT_CUDA_INFO"
	.sectionflags	@""
	.align	4


	//----- nvinfo : EIATTR_CUDA_API_VERSION
	.align		4
        /*0000*/ 	.byte	0x04, 0x37
        /*0002*/ 	.short	(.L_31 - .L_30)
.L_30:
        /*0004*/ 	.word	0x00000082


	//----- nvinfo : EIATTR_KPARAM_INFO
	.align		4
.L_31:
        /*0008*/ 	.byte	0x04, 0x17
        /*000a*/ 	.short	(.L_33 - .L_32)
.L_32:
        /*000c*/ 	.word	0x00000000
        /*0010*/ 	.short	0x0000
        /*0012*/ 	.short	0x0000
        /*0014*/ 	.byte	0x00, 0xf0, 0x01, 0x20


	//----- nvinfo : EIATTR_AT_ENTRY_FRAGMENTS
	.align		4
.L_33:
        /*0018*/ 	.byte	0x04, 0x4f
        /*001a*/ 	.short	(.L_35 - .L_34)


	//   ....[0]....
.L_34:
        /*001c*/ 	.word	0x00000006


	//----- nvinfo : EIATTR_RESERVED_SMEM_USED
	.align		4
.L_35:
        /*0020*/ 	.byte	0x01, 0x41
	.zero		2


	//----- nvinfo : EIATTR_SPARSE_MMA_MASK
	.align		4
        /*0024*/ 	.byte	0x03, 0x50
        /*0026*/ 	.short	0x0000


	//----- nvinfo : EIATTR_TCGEN05_1CTA_USED
	.align		4
        /*0028*/ 	.byte	0x01, 0x51
	.zero		2


	//----- nvinfo : EIATTR_MAXREG_COUNT
	.align		4
        /*002c*/ 	.byte	0x03, 0x1b
        /*002e*/ 	.short	0x00ff


	//----- nvinfo : EIATTR_NUM_BARRIERS
	.align		4
        /*0030*/ 	.byte	0x02, 0x4c
        /*0032*/ 	.byte	0x07
	.zero		1


	//----- nvinfo : EIATTR_EXTERNS
	.align		4
        /*0034*/ 	.byte	0x04, 0x0f
        /*0036*/ 	.short	(.L_37 - .L_36)


	//   ....[0]....
	.align		4
.L_36:
        /*0038*/ 	.word	index@(__assertfail)


	//----- nvinfo : EIATTR_MERCURY_ISA_VERSION
	.align		4
.L_37:
        /*003c*/ 	.byte	0x03, 0x5f
        /*003e*/ 	.short	0x0101


	//----- nvinfo : EIATTR_INT_WARP_WIDE_INSTR_OFFSETS
	.align		4
        /*0040*/ 	.byte	0x04, 0x31
        /*0042*/ 	.short	(.L_39 - .L_38)


	//   ....[0]....
.L_38:
        /*0044*/ 	.word	0x00002240


	//   ....[1]....
        /*0048*/ 	.word	0x000040b0


	//   ....[2]....
        /*004c*/ 	.word	0x000040e0


	//   ....[3]....
        /*0050*/ 	.word	0x00004100


	//   ....[4]....
        /*0054*/ 	.word	0x00004a30


	//   ....[5]....
        /*0058*/ 	.word	0x00004a90


	//   ....[6]....
        /*005c*/ 	.word	0x00004b80


	//   ....[7]....
        /*0060*/ 	.word	0x00004bf0


	//   ....[8]....
        /*0064*/ 	.word	0x00004d00


	//   ....[9]....
        /*0068*/ 	.word	0x00004d90


	//   ....[10]....
        /*006c*/ 	.word	0x00004f60


	//   ....[11]....
        /*0070*/ 	.word	0x00005010


	//----- nvinfo : EIATTR_COOP_GROUP_MASK_REGIDS
	.align		4
.L_39:
        /*0074*/ 	.byte	0x04, 0x29
        /*0076*/ 	.short	(.L_41 - .L_40)


	//   ....[0]....
.L_40:
        /*0078*/ 	.word	0xffffffff


	//   ....[1]....
        /*007c*/ 	.word	0xffffffff


	//   ....[2]....
        /*0080*/ 	.word	0xffffffff


	//   ....[3]....
        /*0084*/ 	.word	0xffffffff


	//   ....[4]....
        /*0088*/ 	.word	0xffffffff


	//   ....[5]....
        /*008c*/ 	.word	0xffffffff


	//   ....[6]....
        /*0090*/ 	.word	0xffffffff


	//   ....[7]....
        /*0094*/ 	.word	0xffffffff


	//   ....[8]....
        /*0098*/ 	.word	0xffffffff


	//   ....[9]....
        /*009c*/ 	.word	0xffffffff


	//   ....[10]....
        /*00a0*/ 	.word	0xffffffff


	//   ....[11]....
        /*00a4*/ 	.word	0xffffffff


	//   ....[12]....
        /*00a8*/ 	.word	0xffffffff


	//----- nvinfo : EIATTR_COOP_GROUP_INSTR_OFFSETS
	.align		4
.L_41:
        /*00ac*/ 	.byte	0x04, 0x28
        /*00ae*/ 	.short	(.L_43 - .L_42)


	//   ....[0]....
.L_42:
        /*00b0*/ 	.word	0x00000090


	//   ....[1]....
        /*00b4*/ 	.word	0x000004d0


	//   ....[2]....
        /*00b8*/ 	.word	0x00000600


	//   ....[3]....
        /*00bc*/ 	.word	0x000007a0


	//   ....[4]....
        /*00c0*/ 	.word	0x000008a0


	//   ....[5]....
        /*00c4*/ 	.word	0x00000a10


	//   ....[6]....
        /*00c8*/ 	.word	0x00000bb0


	//   ....[7]....
        /*00cc*/ 	.word	0x00002120


	//   ....[8]....
        /*00d0*/ 	.word	0x00002de0


	//   ....[9]....
        /*00d4*/ 	.word	0x00002ff0


	//   ....[10]....
        /*00d8*/ 	.word	0x00003020


	//   ....[11]....
        /*00dc*/ 	.word	0x00003f80


	//   ....[12]....
        /*00e0*/ 	.word	0x000041c0


	//----- nvinfo : EIATTR_VRC_CTA_INIT_COUNT
	.align		4
.L_43:
        /*00e4*/ 	.byte	0x02, 0x4a
        /*00e6*/ 	.byte	0x80
	.zero		1


	//----- nvinfo : EIATTR_SYSCALL_OFFSETS
	.align		4
        /*00e8*/ 	.byte	0x04, 0x46
        /*00ea*/ 	.short	(.L_45 - .L_44)


	//   ....[0]....
.L_44:
        /*00ec*/ 	.word	0x00005b40


	//   ....[1]....
        /*00f0*/ 	.word	0x00005c30


	//   ....[2]....
        /*00f4*/ 	.word	0x000063a0


	//   ....[3]....
        /*00f8*/ 	.word	0x00006b20


	//   ....[4]....
        /*00fc*/ 	.word	0x00007270


	//   ....[5]....
        /*0100*/ 	.word	0x000079c0


	//----- nvinfo : EIATTR_MBARRIER_INSTR_OFFSETS
	.align		4
.L_45:
        /*0104*/ 	.byte	0x04, 0x39
        /*0106*/ 	.short	(.L_47 - .L_46)


	//   ....[0]....
.L_46:
        /*0108*/ 	.word	0x000005b0
        /*010c*/ 	.word	0x000000ff
        /*0110*/ 	.word	0x00000000
        /*0114*/ 	.short	0x0100
        /*0116*/ 	.byte	0x04
	.zero		1


	//   ....[1]....
        /*0118*/ 	.word	0x000005c0
        /*011c*/ 	.word	0x000000ff
        /*0120*/ 	.word	0x00000010
        /*0124*/ 	.short	0x0100
        /*0126*/ 	.byte	0x04
	.zero		1


	//   ....[2]....
        /*0128*/ 	.word	0x000005d0
        /*012c*/ 	.word	0x000000ff
        /*0130*/ 	.word	0x00000008
        /*0134*/ 	.short	0x0100
        /*0136*/ 	.byte	0x04
	.zero		1


	//   ....[3]....
        /*0138*/ 	.word	0x000005e0
        /*013c*/ 	.word	0x000000ff
        /*0140*/ 	.word	0x00000018
        /*0144*/ 	.short	0x0100
        /*0146*/ 	.byte	0x04
	.zero		1


	//   ....[4]....
        /*0148*/ 	.word	0x00000710
        /*014c*/ 	.word	0x000000ff
        /*0150*/ 	.word	0x00000020
        /*0154*/ 	.short	0x0100
        /*0156*/ 	.byte	0x04
	.zero		1


	//   ....[5]....
        /*0158*/ 	.word	0x00000720
        /*015c*/ 	.word	0x000000ff
        /*0160*/ 	.word	0x00000040
        /*0164*/ 	.short	0x0100
        /*0166*/ 	.byte	0x04
	.zero		1


	//   ....[6]....
        /*0168*/ 	.word	0x00000730
        /*016c*/ 	.word	0x000000ff
        /*0170*/ 	.word	0x00000028
        /*0174*/ 	.short	0x0100
        /*0176*/ 	.byte	0x04
	.zero		1


	//   ....[7]....
        /*0178*/ 	.word	0x00000740
        /*017c*/ 	.word	0x000000ff
        /*0180*/ 	.word	0x00000048
        /*0184*/ 	.short	0x0100
        /*0186*/ 	.byte	0x04
	.zero		1


	//   ....[8]....
        /*0188*/ 	.word	0x00000750
        /*018c*/ 	.word	0x000000ff
        /*0190*/ 	.word	0x00000030
        /*0194*/ 	.short	0x0100
        /*0196*/ 	.byte	0x04
	.zero		1


	//   ....[9]....
        /*0198*/ 	.word	0x00000760
        /*019c*/ 	.word	0x000000ff
        /*01a0*/ 	.word	0x00000050
        /*01a4*/ 	.short	0x0100
        /*01a6*/ 	.byte	0x04
	.zero		1


	//   ....[10]....
        /*01a8*/ 	.word	0x00000770
        /*01ac*/ 	.word	0x000000ff
        /*01b0*/ 	.word	0x00000038
        /*01b4*/ 	.short	0x0100
        /*01b6*/ 	.byte	0x04
	.zero		1


	//   ....[11]....
        /*01b8*/ 	.word	0x00000780
        /*01bc*/ 	.word	0x000000ff
        /*01c0*/ 	.word	0x00000058
        /*01c4*/ 	.short	0x0100
        /*01c6*/ 	.byte	0x04
	.zero		1


	//   ....[12]....
        /*01c8*/ 	.word	0x00000870
        /*01cc*/ 	.word	0x000000ff
        /*01d0*/ 	.word	0x00000060
        /*01d4*/ 	.short	0x0100
        /*01d6*/ 	.byte	0x06
	.zero		1


	//   ....[13]....
        /*01d8*/ 	.word	0x00000880
        /*01dc*/ 	.word	0x000000ff
        /*01e0*/ 	.word	0x00000068
        /*01e4*/ 	.short	0x0100
        /*01e6*/ 	.byte	0x06
	.zero		1


	//   ....[14]....
        /*01e8*/ 	.word	0x000009c0
        /*01ec*/ 	.word	0x000000ff
        /*01f0*/ 	.word	0x00000070
        /*01f4*/ 	.short	0x0100
        /*01f6*/ 	.byte	0x06
	.zero		1


	//   ....[15]....
        /*01f8*/ 	.word	0x000009d0
        /*01fc*/ 	.word	0x000000ff
        /*0200*/ 	.word	0x00000080
        /*0204*/ 	.short	0x0100
        /*0206*/ 	.byte	0x06
	.zero		1


	//   ....[16]....
        /*0208*/ 	.word	0x000009e0
        /*020c*/ 	.word	0x000000ff
        /*0210*/ 	.word	0x00000078
        /*0214*/ 	.short	0x0100
        /*0216*/ 	.byte	0x06
	.zero		1


	//   ....[17]....
        /*0218*/ 	.word	0x000009f0
        /*021c*/ 	.word	0x000000ff
        /*0220*/ 	.word	0x00000088
        /*0224*/ 	.short	0x0100
        /*0226*/ 	.byte	0x06
	.zero		1


	//   ....[18]....
        /*0228*/ 	.word	0x00000b20
        /*022c*/ 	.word	0x000000ff
        /*0230*/ 	.word	0x00000090
        /*0234*/ 	.short	0x0100
        /*0236*/ 	.byte	0x04
	.zero		1


	//   ....[19]....
        /*0238*/ 	.word	0x00000b30
        /*023c*/ 	.word	0x000000ff
        /*0240*/ 	.word	0x000000b0
        /*0244*/ 	.short	0x0100
        /*0246*/ 	.byte	0x04
	.zero		1


	//   ....[20]....
        /*0248*/ 	.word	0x00000b40
        /*024c*/ 	.word	0x000000ff
        /*0250*/ 	.word	0x00000098
        /*0254*/ 	.short	0x0100
        /*0256*/ 	.byte	0x04
	.zero		1


	//   ....[21]....
        /*0258*/ 	.word	0x00000b50
        /*025c*/ 	.word	0x000000ff
        /*0260*/ 	.word	0x000000b8
        /*0264*/ 	.short	0x0100
        /*0266*/ 	.byte	0x04
	.zero		1


	//   ....[22]....
        /*0268*/ 	.word	0x00000b60
        /*026c*/ 	.word	0x000000ff
        /*0270*/ 	.word	0x000000a0
        /*0274*/ 	.short	0x0100
        /*0276*/ 	.byte	0x04
	.zero		1


	//   ....[23]....
        /*0278*/ 	.word	0x00000b70
        /*027c*/ 	.word	0x000000ff
        /*0280*/ 	.word	0x000000c0
        /*0284*/ 	.short	0x0100
        /*0286*/ 	.byte	0x04
	.zero		1


	//   ....[24]....
        /*0288*/ 	.word	0x00000b80
        /*028c*/ 	.word	0x000000ff
        /*0290*/ 	.word	0x000000a8
        /*0294*/ 	.short	0x0100
        /*0296*/ 	.byte	0x04
	.zero		1


	//   ....[25]....
        /*0298*/ 	.word	0x00000b90
        /*029c*/ 	.word	0x000000ff
        /*02a0*/ 	.word	0x000000c8
        /*02a4*/ 	.short	0x0100
        /*02a6*/ 	.byte	0x04
	.zero		1


	//   ....[26]....
        /*02a8*/ 	.word	0x00000c80
        /*02ac*/ 	.word	0x000000ff
        /*02b0*/ 	.word	0x000000d0
        /*02b4*/ 	.short	0x0100
        /*02b6*/ 	.byte	0x04
	.zero		1


	//   ....[27]....
        /*02b8*/ 	.word	0x00000c90
        /*02bc*/ 	.word	0x000000ff
        /*02c0*/ 	.word	0x000000e0
        /*02c4*/ 	.short	0x0100
        /*02c6*/ 	.byte	0x04
	.zero		1


	//   ....[28]....
        /*02c8*/ 	.word	0x00000ca0
        /*02cc*/ 	.word	0x000000ff
        /*02d0*/ 	.word	0x000000d8
        /*02d4*/ 	.short	0x0100
        /*02d6*/ 	.byte	0x04
	.zero		1


	//   ....[29]....
        /*02d8*/ 	.word	0x00000cb0
        /*02dc*/ 	.word	0x000000ff
        /*02e0*/ 	.word	0x000000e8
        /*02e4*/ 	.short	0x0100
        /*02e6*/ 	.byte	0x04
	.zero		1


	//   ....[30]....
        /*02e8*/ 	.word	0x00001580
        /*02ec*/ 	.word	0x00000002
        /*02f0*/ 	.word	0x000000e0
        /*02f4*/ 	.short	0x010a
        /*02f6*/ 	.byte	0xff
	.zero		1


	//   ....[31]....
        /*02f8*/ 	.word	0x000015b0
        /*02fc*/ 	.word	0x00000002
        /*0300*/ 	.word	0x000000d0
        /*0304*/ 	.short	0x0101
        /*0306*/ 	.byte	0xff
	.zero		1


	//   ....[32]....
        /*0308*/ 	.word	0x00001680
        /*030c*/ 	.word	0x000000ff
        /*0310*/ 	.word	0x00000010
        /*0314*/ 	.short	0x010a
        /*0316*/ 	.byte	0x04
	.zero		1


	//   ....[33]....
        /*0318*/ 	.word	0x00001720
        /*031c*/ 	.word	0x000000ff
        /*0320*/ 	.word	0x00000010
        /*0324*/ 	.short	0x010a
        /*0326*/ 	.byte	0x39
	.zero		1


	//   ....[34]....
        /*0328*/ 	.word	0x00001820
        /*032c*/ 	.word	0x000000ff
        /*0330*/ 	.word	0x00000010
        /*0334*/ 	.short	0x010a
        /*0336*/ 	.byte	0x04
	.zero		1


	//   ....[35]....
        /*0338*/ 	.word	0x00001be0
        /*033c*/ 	.word	0x000000ff
        /*0340*/ 	.word	0x00000068
        /*0344*/ 	.short	0x0101
        /*0346*/ 	.byte	0x0d
	.zero		1


	//   ....[36]....
        /*0348*/ 	.word	0x00001c00
        /*034c*/ 	.word	0x000000ff
        /*0350*/ 	.word	0x00000010
        /*0354*/ 	.short	0x010a
        /*0356*/ 	.byte	0x04
	.zero		1


	//   ....[37]....
        /*0358*/ 	.word	0x00001c80
        /*035c*/ 	.word	0x000000ff
        /*0360*/ 	.word	0x00000010
        /*0364*/ 	.short	0x010a
        /*0366*/ 	.byte	0x39
	.zero		1


	//   ....[38]....
        /*0368*/ 	.word	0x00001d80
        /*036c*/ 	.word	0x000000ff
        /*0370*/ 	.word	0x00000010
        /*0374*/ 	.short	0x010a
        /*0376*/ 	.byte	0x04
	.zero		1


	//   ....[39]....
        /*0378*/ 	.word	0x00002150
        /*037c*/ 	.word	0x00000002
        /*0380*/ 	.word	0x00000070
        /*0384*/ 	.short	0x010a
        /*0386*/ 	.byte	0xff
	.zero		1


	//   ....[40]....
        /*0388*/ 	.word	0x00002210
        /*038c*/ 	.word	0x00000002
        /*0390*/ 	.word	0x00000000
        /*0394*/ 	.short	0x0101
        /*0396*/ 	.byte	0xff
	.zero		1


	//   ....[41]....
        /*0398*/ 	.word	0x00002770
        /*039c*/ 	.word	0x000000ff
        /*03a0*/ 	.word	0x00000000
        /*03a4*/ 	.short	0x010a
        /*03a6*/ 	.byte	0x04
	.zero		1


	//   ....[42]....
        /*03a8*/ 	.word	0x00002810
        /*03ac*/ 	.word	0x00000000
        /*03b0*/ 	.word	0x00000000
        /*03b4*/ 	.short	0x010a
        /*03b6*/ 	.byte	0xff
	.zero		1


	//   ....[43]....
        /*03b8*/ 	.word	0x00002930
        /*03bc*/ 	.word	0x00000000
        /*03c0*/ 	.word	0x000000d0
        /*03c4*/ 	.short	0x010a
        /*03c6*/ 	.byte	0xff
	.zero		1


	//   ....[44]....
        /*03c8*/ 	.word	0x000029a0
        /*03cc*/ 	.word	0x00000000
        /*03d0*/ 	.word	0x00000000
        /*03d4*/ 	.short	0x0101
        /*03d6*/ 	.byte	0xff
	.zero		1


	//   ....[45]....
        /*03d8*/ 	.word	0x000029c0
        /*03dc*/ 	.word	0x000000ff
        /*03e0*/ 	.word	0x00000080
        /*03e4*/ 	.short	0x010a
        /*03e6*/ 	.byte	0x04
	.zero		1


	//   ....[46]....
        /*03e8*/ 	.word	0x00002ae0
        /*03ec*/ 	.word	0x00000000
        /*03f0*/ 	.word	0x00000070
        /*03f4*/ 	.short	0x010a
        /*03f6*/ 	.byte	0xff
	.zero		1


	//   ....[47]....
        /*03f8*/ 	.word	0x00002be0
        /*03fc*/ 	.word	0x00000000
        /*0400*/ 	.word	0x00000000
        /*0404*/ 	.short	0x0101
        /*0406*/ 	.byte	0xff
	.zero		1


	//   ....[48]....
        /*0408*/ 	.word	0x00002c70
        /*040c*/ 	.word	0x000000ff
        /*0410*/ 	.word	0x00000080
        /*0414*/ 	.short	0x0106
        /*0416*/ 	.byte	0x04
	.zero		1


	//   ....[49]....
        /*0418*/ 	.word	0x00002c90
        /*041c*/ 	.word	0x000000ff
        /*0420*/ 	.word	0x00000080
        /*0424*/ 	.short	0x010a
        /*0426*/ 	.byte	0x04
	.zero		1


	//   ....[50]....
        /*0428*/ 	.word	0x00002d20
        /*042c*/ 	.word	0x000000ff
        /*0430*/ 	.word	0x00000080
        /*0434*/ 	.short	0x0106
        /*0436*/ 	.byte	0x07
	.zero		1


	//   ....[51]....
        /*0438*/ 	.word	0x00002d60
        /*043c*/ 	.word	0x00000000
        /*0440*/ 	.word	0x00000080
        /*0444*/ 	.short	0x010a
        /*0446*/ 	.byte	0xff
	.zero		1


	//   ....[52]....
        /*0448*/ 	.word	0x000032a0
        /*044c*/ 	.word	0x00000000
        /*0450*/ 	.word	0x00000070
        /*0454*/ 	.short	0x010a
        /*0456*/ 	.byte	0xff
	.zero		1


	//   ....[53]....
        /*0458*/ 	.word	0x000033e0
        /*045c*/ 	.word	0x00000003
        /*0460*/ 	.word	0x00000000
        /*0464*/ 	.short	0x0101
        /*0466*/ 	.byte	0xff
	.zero		1


	//   ....[54]....
        /*0468*/ 	.word	0x000033f0
        /*046c*/ 	.word	0x000000ff
        /*0470*/ 	.word	0x00000000
        /*0474*/ 	.short	0x010a
        /*0476*/ 	.byte	0x04
	.zero		1


	//   ....[55]....
        /*0478*/ 	.word	0x00003410
        /*047c*/ 	.word	0x000000ff
        /*0480*/ 	.word	0x000000b0
        /*0484*/ 	.short	0x010a
        /*0486*/ 	.byte	0x07
	.zero		1


	//   ....[56]....
        /*0488*/ 	.word	0x000034e0
        /*048c*/ 	.word	0x000000ff
        /*0490*/ 	.word	0x00000000
        /*0494*/ 	.short	0x010a
        /*0496*/ 	.byte	0x05
	.zero		1


	//   ....[57]....
        /*0498*/ 	.word	0x00003630
        /*049c*/ 	.word	0x000000ff
        /*04a0*/ 	.word	0x00000000
        /*04a4*/ 	.short	0x010a
        /*04a6*/ 	.byte	0x07
	.zero		1


	//   ....[58]....
        /*04a8*/ 	.word	0x00003da0
        /*04ac*/ 	.word	0x000000ff
        /*04b0*/ 	.word	0x00000000
        /*04b4*/ 	.short	0x010a
        /*04b6*/ 	.byte	0x04
	.zero		1


	//   ....[59]....
        /*04b8*/ 	.word	0x00003e40
        /*04bc*/ 	.word	0x000000ff
        /*04c0*/ 	.word	0x00000000
        /*04c4*/ 	.short	0x010a
        /*04c6*/ 	.byte	0x05
	.zero		1


	//   ....[60]....
        /*04c8*/ 	.word	0x00003ed0
        /*04cc*/ 	.word	0x000000ff
        /*04d0*/ 	.word	0x00000000
        /*04d4*/ 	.short	0x010a
        /*04d6*/ 	.byte	0x05
	.zero		1


	//   ....[61]....
        /*04d8*/ 	.word	0x00003f60
        /*04dc*/ 	.word	0x000000ff
        /*04e0*/ 	.word	0x00000000
        /*04e4*/ 	.short	0x010a
        /*04e6*/ 	.byte	0x04
	.zero		1


	//   ....[62]....
        /*04e8*/ 	.word	0x000043e0
        /*04ec*/ 	.word	0x00000000
        /*04f0*/ 	.word	0x00000070
        /*04f4*/ 	.short	0x010a
        /*04f6*/ 	.byte	0xff
	.zero		1


	//   ....[63]....
        /*04f8*/ 	.word	0x000044a0
        /*04fc*/ 	.word	0x00000000
        /*0500*/ 	.word	0x00000000
        /*0504*/ 	.short	0x0101
        /*0506*/ 	.byte	0xff
	.zero		1


	//   ....[64]....
        /*0508*/ 	.word	0x000047c0
        /*050c*/ 	.word	0x000000ff
        /*0510*/ 	.word	0x00000068
        /*0514*/ 	.short	0x010a
        /*0516*/ 	.byte	0x04
	.zero		1


	//   ....[65]....
        /*0518*/ 	.word	0x000049b0
        /*051c*/ 	.word	0x000000ff
        /*0520*/ 	.word	0x00000040
        /*0524*/ 	.short	0x010a
        /*0526*/ 	.byte	0x04
	.zero		1


	//   ....[66]....
        /*0528*/ 	.word	0x00004b30
        /*052c*/ 	.word	0x000000ff
        /*0530*/ 	.word	0x00000020
        /*0534*/ 	.short	0x010b
        /*0536*/ 	.byte	0x04
	.zero		1


	//   ....[67]....
        /*0538*/ 	.word	0x00004b40
        /*053c*/ 	.word	0x000000ff
        /*0540*/ 	.word	0x00000000
        /*0544*/ 	.short	0x0101
        /*0546*/ 	.byte	0x05
	.zero		1


	//   ....[68]....
        /*0548*/ 	.word	0x00004b50
        /*054c*/ 	.word	0x000000ff
        /*0550*/ 	.word	0x00000048
        /*0554*/ 	.short	0x010a
        /*0556*/ 	.byte	0x04
	.zero		1


	//   ....[69]....
        /*0558*/ 	.word	0x00004ca0
        /*055c*/ 	.word	0x000000ff
        /*0560*/ 	.word	0x00000028
        /*0564*/ 	.short	0x010b
        /*0566*/ 	.byte	0x04
	.zero		1


	//   ....[70]....
        /*0568*/ 	.word	0x00004cb0
        /*056c*/ 	.word	0x000000ff
        /*0570*/ 	.word	0x00000000
        /*0574*/ 	.short	0x0101
        /*0576*/ 	.byte	0x05
	.zero		1


	//   ....[71]....
        /*0578*/ 	.word	0x00004cc0
        /*057c*/ 	.word	0x000000ff
        /*0580*/ 	.word	0x00000050
        /*0584*/ 	.short	0x010a
        /*0586*/ 	.byte	0x04
	.zero		1


	//   ....[72]....
        /*0588*/ 	.word	0x00004e40
        /*058c*/ 	.word	0x000000ff
        /*0590*/ 	.word	0x00000030
        /*0594*/ 	.short	0x010b
        /*0596*/ 	.byte	0x04
	.zero		1


	//   ....[73]....
        /*0598*/ 	.word	0x00004e80
        /*059c*/ 	.word	0x000000ff
        /*05a0*/ 	.word	0x00000000
        /*05a4*/ 	.short	0x0101
        /*05a6*/ 	.byte	0x05
	.zero		1


	//   ....[74]....
        /*05a8*/ 	.word	0x00004ec0
        /*05ac*/ 	.word	0x000000ff
        /*05b0*/ 	.word	0x00000058
        /*05b4*/ 	.short	0x010a
        /*05b6*/ 	.byte	0x04
	.zero		1


	//   ....[75]....
        /*05b8*/ 	.word	0x00005100
        /*05bc*/ 	.word	0x000000ff
        /*05c0*/ 	.word	0x00000038
        /*05c4*/ 	.short	0x010b
        /*05c6*/ 	.byte	0x04
	.zero		1


	//   ....[76]....
        /*05c8*/ 	.word	0x00005120
        /*05cc*/ 	.word	0x000000ff
        /*05d0*/ 	.word	0x00000000
        /*05d4*/ 	.short	0x0101
        /*05d6*/ 	.byte	0x0d
	.zero		1


	//   ....[77]....
        /*05d8*/ 	.word	0x00005150
        /*05dc*/ 	.word	0x000000ff
        /*05e0*/ 	.word	0x00000040
        /*05e4*/ 	.short	0x010a
        /*05e6*/ 	.byte	0x04
	.zero		1


	//   ....[78]....
        /*05e8*/ 	.word	0x00005170
        /*05ec*/ 	.word	0x000000ff
        /*05f0*/ 	.word	0x00000048
        /*05f4*/ 	.short	0x010a
        /*05f6*/ 	.byte	0x04
	.zero		1


	//   ....[79]....
        /*05f8*/ 	.word	0x00005190
        /*05fc*/ 	.word	0x000000ff
        /*0600*/ 	.word	0x00000050
        /*0604*/ 	.short	0x010a
        /*0606*/ 	.byte	0x04
	.zero		1


	//   ....[80]....
        /*0608*/ 	.word	0x000051d0
        /*060c*/ 	.word	0x00000000
        /*0610*/ 	.word	0x00000058
        /*0614*/ 	.short	0x010a
        /*0616*/ 	.byte	0xff
	.zero		1


	//   ....[81]....
        /*0618*/ 	.word	0x00005500
        /*061c*/ 	.word	0x00000000
        /*0620*/ 	.word	0x00000070
        /*0624*/ 	.short	0x010a
        /*0626*/ 	.byte	0xff
	.zero		1


	//   ....[82]....
        /*0628*/ 	.word	0x00005610
        /*062c*/ 	.word	0x00000000
        /*0630*/ 	.word	0x00000000
        /*0634*/ 	.short	0x0101
        /*0636*/ 	.byte	0xff
	.zero		1


	//   ....[83]....
        /*0638*/ 	.word	0x00006060
        /*063c*/ 	.word	0x000000ff
        /*0640*/ 	.word	0x00000020
        /*0644*/ 	.short	0x010a
        /*0646*/ 	.byte	0x24
	.zero		1


	//   ....[84]....
        /*0648*/ 	.word	0x000060a0
        /*064c*/ 	.word	0x00000054
        /*0650*/ 	.word	0x00000090
        /*0654*/ 	.short	0x010a
        /*0656*/ 	.byte	0xff
	.zero		1


	//   ....[85]....
        /*0658*/ 	.word	0x00006190
        /*065c*/ 	.word	0x000000ff
        /*0660*/ 	.word	0x00000020
        /*0664*/ 	.short	0x010a
        /*0666*/ 	.byte	0x24
	.zero		1


	//   ....[86]....
        /*0668*/ 	.word	0x00006280
        /*066c*/ 	.word	0x00000054
        /*0670*/ 	.word	0x00000090
        /*0674*/ 	.short	0x010a
        /*0676*/ 	.byte	0xff
	.zero		1


	//   ....[87]....
        /*0678*/ 	.word	0x00006850
        /*067c*/ 	.word	0x00000000
        /*0680*/ 	.word	0x00000000
        /*0684*/ 	.short	0x0101
        /*0686*/ 	.byte	0xff
	.zero		1


	//   ....[88]....
        /*0688*/ 	.word	0x00006860
        /*068c*/ 	.word	0x00000002
        /*0690*/ 	.word	0x00000020
        /*0694*/ 	.short	0x010a
        /*0696*/ 	.byte	0xff
	.zero		1


	//   ....[89]....
        /*0698*/ 	.word	0x00006940
        /*069c*/ 	.word	0x00000002
        /*06a0*/ 	.word	0x00000020
        /*06a4*/ 	.short	0x010a
        /*06a6*/ 	.byte	0xff
	.zero		1


	//   ....[90]....
        /*06a8*/ 	.word	0x00006fa0
        /*06ac*/ 	.word	0x00000010
        /*06b0*/ 	.word	0x00000000
        /*06b4*/ 	.short	0x0101
        /*06b6*/ 	.byte	0xff
	.zero		1


	//   ....[91]....
        /*06b8*/ 	.word	0x00006fc0
        /*06bc*/ 	.word	0x00000000
        /*06c0*/ 	.word	0x00000020
        /*06c4*/ 	.short	0x010a
        /*06c6*/ 	.byte	0xff
	.zero		1


	//   ....[92]....
        /*06c8*/ 	.word	0x00007090
        /*06cc*/ 	.word	0x00000000
        /*06d0*/ 	.word	0x00000020
        /*06d4*/ 	.short	0x010a
        /*06d6*/ 	.byte	0xff
	.zero		1


	//   ....[93]....
        /*06d8*/ 	.word	0x000076f0
        /*06dc*/ 	.word	0x00000010
        /*06e0*/ 	.word	0x00000000
        /*06e4*/ 	.short	0x0101
        /*06e6*/ 	.byte	0xff
	.zero		1


	//   ....[94]....
        /*06e8*/ 	.word	0x00007710
        /*06ec*/ 	.word	0x00000000
        /*06f0*/ 	.word	0x00000020
        /*06f4*/ 	.short	0x010a
        /*06f6*/ 	.byte	0xff
	.zero		1


	//   ....[95]....
        /*06f8*/ 	.word	0x000077e0
        /*06fc*/ 	.word	0x00000000
        /*0700*/ 	.word	0x00000020
        /*0704*/ 	.short	0x010a
        /*0706*/ 	.byte	0xff
	.zero		1


	//   ....[96]....
        /*0708*/ 	.word	0x00007ab0
        /*070c*/ 	.word	0x000000ff
        /*0710*/ 	.word	0x00000000
        /*0714*/ 	.short	0x0101
        /*0716*/ 	.byte	0x04
	.zero		1


	//   ....[97]....
        /*0718*/ 	.word	0x00007ec0
        /*071c*/ 	.word	0x00000000
        /*0720*/ 	.word	0x00000000
        /*0724*/ 	.short	0x0101
        /*0726*/ 	.byte	0xff
	.zero		1


	//   ....[98]....
        /*0728*/ 	.word	0x00008130
        /*072c*/ 	.word	0x000000ff
        /*0730*/ 	.word	0x00000000
        /*0734*/ 	.short	0x0101
        /*0736*/ 	.byte	0x04
	.zero		1


	//   ....[99]....
        /*0738*/ 	.word	0x00008150
        /*073c*/ 	.word	0x00000002
        /*0740*/ 	.word	0x000000e0
        /*0744*/ 	.short	0x010a
        /*0746*/ 	.byte	0xff
	.zero		1


	//   ....[100]....
        /*0748*/ 	.word	0x000081b0
        /*074c*/ 	.word	0x00000002
        /*0750*/ 	.word	0x00000010
        /*0754*/ 	.short	0x010a
        /*0756*/ 	.byte	0xff
	.zero		1


	//   ....[101]....
        /*0758*/ 	.word	0x00008210
        /*075c*/ 	.word	0x00000002
        /*0760*/ 	.word	0x00000010
        /*0764*/ 	.short	0x010a
        /*0766*/ 	.byte	0xff
	.zero		1


	//   ....[102]....
        /*0768*/ 	.word	0x00008260
        /*076c*/ 	.word	0x00000002
        /*0770*/ 	.word	0x00000070
        /*0774*/ 	.short	0x010a
        /*0776*/ 	.byte	0xff
	.zero		1


	//   ....[103]....
        /*0778*/ 	.word	0x000082c0
        /*077c*/ 	.word	0x00000000
        /*0780*/ 	.word	0x00000000
        /*0784*/ 	.short	0x010a
        /*0786*/ 	.byte	0xff
	.zero		1


	//   ....[104]....
        /*0788*/ 	.word	0x00008310
        /*078c*/ 	.word	0x00000000
        /*0790*/ 	.word	0x000000d0
        /*0794*/ 	.short	0x010a
        /*0796*/ 	.byte	0xff
	.zero		1


	//   ....[105]....
        /*0798*/ 	.word	0x00008370
        /*079c*/ 	.word	0x00000000
        /*07a0*/ 	.word	0x00000080
        /*07a4*/ 	.short	0x010a
        /*07a6*/ 	.byte	0xff
	.zero		1


	//   ....[106]....
        /*07a8*/ 	.word	0x000083c0
        /*07ac*/ 	.word	0x00000000
        /*07b0*/ 	.word	0x00000070
        /*07b4*/ 	.short	0x010a
        /*07b6*/ 	.byte	0xff
	.zero		1


	//   ....[107]....
        /*07b8*/ 	.word	0x00008420
        /*07bc*/ 	.word	0x00000000
        /*07c0*/ 	.word	0x00000080
        /*07c4*/ 	.short	0x010a
        /*07c6*/ 	.byte	0xff
	.zero		1


	//   ....[108]....
        /*07c8*/ 	.word	0x00008470
        /*07cc*/ 	.word	0x00000000
        /*07d0*/ 	.word	0x00000070
        /*07d4*/ 	.short	0x010a
        /*07d6*/ 	.byte	0xff
	.zero		1


	//   ....[109]....
        /*07d8*/ 	.word	0x000084e0
        /*07dc*/ 	.word	0x00000002
        /*07e0*/ 	.word	0x000000b0
        /*07e4*/ 	.short	0x010a
        /*07e6*/ 	.byte	0xff
	.zero		1


	//   ....[110]....
        /*07e8*/ 	.word	0x00008540
        /*07ec*/ 	.word	0x00000000
        /*07f0*/ 	.word	0x00000000
        /*07f4*/ 	.short	0x010a
        /*07f6*/ 	.byte	0xff
	.zero		1


	//   ....[111]....
        /*07f8*/ 	.word	0x000085a0
        /*07fc*/ 	.word	0x00000000
        /*0800*/ 	.word	0x00000000
        /*0804*/ 	.short	0x010a
        /*0806*/ 	.byte	0xff
	.zero		1


	//   ....[112]....
        /*0808*/ 	.word	0x00008600
        /*080c*/ 	.word	0x00000000
        /*0810*/ 	.word	0x00000000
        /*0814*/ 	.short	0x010a
        /*0816*/ 	.byte	0xff
	.zero		1


	//   ....[113]....
        /*0818*/ 	.word	0x00008660
        /*081c*/ 	.word	0x00000000
        /*0820*/ 	.word	0x00000000
        /*0824*/ 	.short	0x010a
        /*0826*/ 	.byte	0xff
	.zero		1


	//   ....[114]....
        /*0828*/ 	.word	0x000086c0
        /*082c*/ 	.word	0x00000000
        /*0830*/ 	.word	0x00000000
        /*0834*/ 	.short	0x010a
        /*0836*/ 	.byte	0xff
	.zero		1


	//   ....[115]....
        /*0838*/ 	.word	0x00008710
        /*083c*/ 	.word	0x00000000
        /*0840*/ 	.word	0x00000070
        /*0844*/ 	.short	0x010a
        /*0846*/ 	.byte	0xff
	.zero		1


	//   ....[116]....
        /*0848*/ 	.word	0x00008770
        /*084c*/ 	.word	0x00000000
        /*0850*/ 	.word	0x00000068
        /*0854*/ 	.short	0x010a
        /*0856*/ 	.byte	0xff
	.zero		1


	//   ....[117]....
        /*0858*/ 	.word	0x000087d0
        /*085c*/ 	.word	0x00000000
        /*0860*/ 	.word	0x00000040
        /*0864*/ 	.short	0x010a
        /*0866*/ 	.byte	0xff
	.zero		1


	//   ....[118]....
        /*0868*/ 	.word	0x00008830
        /*086c*/ 	.word	0x00000000
        /*0870*/ 	.word	0x00000048
        /*0874*/ 	.short	0x010a
        /*0876*/ 	.byte	0xff
	.zero		1


	//   ....[119]....
        /*0878*/ 	.word	0x00008890
        /*087c*/ 	.word	0x00000000
        /*0880*/ 	.word	0x00000050
        /*0884*/ 	.short	0x010a
        /*0886*/ 	.byte	0xff
	.zero		1


	//   ....[120]....
        /*0888*/ 	.word	0x000088f0
        /*088c*/ 	.word	0x00000000
        /*0890*/ 	.word	0x00000058
        /*0894*/ 	.short	0x010a
        /*0896*/ 	.byte	0xff
	.zero		1


	//   ....[121]....
        /*0898*/ 	.word	0x00008950
        /*089c*/ 	.word	0x00000000
        /*08a0*/ 	.word	0x00000040
        /*08a4*/ 	.short	0x010a
        /*08a6*/ 	.byte	0xff
	.zero		1


	//   ....[122]....
        /*08a8*/ 	.word	0x000089b0
        /*08ac*/ 	.word	0x00000000
        /*08b0*/ 	.word	0x00000048
        /*08b4*/ 	.short	0x010a
        /*08b6*/ 	.byte	0xff
	.zero		1


	//   ....[123]....
        /*08b8*/ 	.word	0x00008a10
        /*08bc*/ 	.word	0x00000000
        /*08c0*/ 	.word	0x00000050
        /*08c4*/ 	.short	0x010a
        /*08c6*/ 	.byte	0xff
	.zero		1


	//   ....[124]....
        /*08c8*/ 	.word	0x00008a60
        /*08cc*/ 	.word	0x00000000
        /*08d0*/ 	.word	0x00000070
        /*08d4*/ 	.short	0x010a
        /*08d6*/ 	.byte	0xff
	.zero		1


	//   ....[125]....
        /*08d8*/ 	.word	0x00008ac0
        /*08dc*/ 	.word	0x00000002
        /*08e0*/ 	.word	0x00000020
        /*08e4*/ 	.short	0x010a
        /*08e6*/ 	.byte	0xff
	.zero		1


	//   ....[126]....
        /*08e8*/ 	.word	0x00008b10
        /*08ec*/ 	.word	0x00000054
        /*08f0*/ 	.word	0x00000090
        /*08f4*/ 	.short	0x010a
        /*08f6*/ 	.byte	0xff
	.zero		1


	//   ....[127]....
        /*08f8*/ 	.word	0x00008b60
        /*08fc*/ 	.word	0x00000002
        /*0900*/ 	.word	0x00000020
        /*0904*/ 	.short	0x010a
        /*0906*/ 	.byte	0xff
	.zero		1


	//   ....[128]....
        /*0908*/ 	.word	0x00008bb0
        /*090c*/ 	.word	0x00000000
        /*0910*/ 	.word	0x00000020
        /*0914*/ 	.short	0x010a
        /*0916*/ 	.byte	0xff
	.zero		1


	//   ....[129]....
        /*0918*/ 	.word	0x00008c00
        /*091c*/ 	.word	0x00000000
        /*0920*/ 	.word	0x00000020
        /*0924*/ 	.short	0x010a
        /*0926*/ 	.byte	0xff
	.zero		1


	//----- nvinfo : EIATTR_NUM_MBARRIERS
	.align		4
.L_47:
        /*0928*/ 	.byte	0x03, 0x38
        /*092a*/ 	.short	0x001e


	//----- nvinfo : EIATTR_EXIT_INSTR_OFFSETS
	.align		4
        /*092c*/ 	.byte	0x04, 0x1c
        /*092e*/ 	.short	(.L_49 - .L_48)


	//   ....[0]....
.L_48:
        /*0930*/ 	.word	0x00002840


	//   ....[1]....
        /*0934*/ 	.word	0x00002d30


	//   ....[2]....
        /*0938*/ 	.word	0x00002d90


	//   ....[3]....
        /*093c*/ 	.word	0x000041d0


	//   ....[4]....
        /*0940*/ 	.word	0x00005200


	//   ....[5]....
        /*0944*/ 	.word	0x00005240


	//   ....[6]....
        /*0948*/ 	.word	0x00008020


	//   ....[7]....
        /*094c*/ 	.word	0x000080a0


	//   ....[8]....
        /*0950*/ 	.word	0x000080d0


	//   ....[9]....
        /*0954*/ 	.word	0x00008140


	//----- nvinfo : EIATTR_MAX_THREADS
	.align		4
.L_49:
        /*0958*/ 	.byte	0x04, 0x05
        /*095a*/ 	.short	(.L_51 - .L_50)
.L_50:
        /*095c*/ 	.word	0x00000100
        /*0960*/ 	.word	0x00000001
        /*0964*/ 	.word	0x00000001


	//----- nvinfo : EIATTR_CRS_STACK_SIZE
	.align		4
.L_51:
        /*0968*/ 	.byte	0x04, 0x1e
        /*096a*/ 	.short	(.L_53 - .L_52)
.L_52:
        /*096c*/ 	.word	0x00000000


	//----- nvinfo : EIATTR_CBANK_PARAM_SIZE
	.align		4
.L_53:
        /*0970*/ 	.byte	0x03, 0x19
        /*0972*/ 	.short	0x0800


	//----- nvinfo : EIATTR_PARAM_CBANK
	.align		4
        /*0974*/ 	.byte	0x04, 0x0a
        /*0976*/ 	.short	(.L_55 - .L_54)
	.align		4
.L_54:
        /*0978*/ 	.word	index@(.nv.constant0._ZN7cutlass13device_kernelINS_4gemm6kernel13GemmUniversalIN4cute5tupleIJiiiiEEENS1_10collective13CollectiveMmaINS1_35MainloopSm100TmaUmmaWarpSpecializedILi2ELi2ELi4ENS5_IJNS4_1CILi1EEESB_SB_EEEEENS5_IJNSA_ILi128EEENSA_ILi64EEESE_EEEfNS5_IJlSB_lEEEfSH_NS4_8TiledMMAINS4_8MMA_AtomIJNS4_17SM100_MMA_TF32_SSINS_10tfloat32_tESL_fLi128ELi64ELNS4_4UMMA5MajorE0ELSN_0ELNSM_7ScaleInE0ELSO_0EEEEEENS4_6LayoutISC_NS5_IJNSA_ILi0EEESS_SS_EEEEENS5_IJNS4_10UnderscoreESV_SV_EEEEENS4_13SM90_TMA_LOADENS4_14ComposedLayoutINS4_7SwizzleILi3ELi4ELi3EEENS4_18smem_ptr_flag_bitsILi32EEENSR_INS5_IJNSA_ILi8EEENSA_ILi32EEEEEENS5_IJS15_SB_EEEEEEEvNS4_8identityESY_S19_vS1A_EENS_8epilogue10collective18CollectiveEpilogueINS1C_23Sm100TmaWarpSpecializedILi4ELi2ELi16ELb1ELb0EEEJSG_NS5_IJNSR_ISE_SB_EENSR_INSA_ILi16EEESB_EEEEEfSH_fSH_NS1C_6fusion15FusionCallbacksIS1G_NS1L_17LinearCombinationIffffLNS_15FloatRoundStyleE2EEESG_S1K_JEEENS4_5SM1004TMEM4LOAD26SM100_TMEM_LOAD_32dp32b16xESY_NSZ_INS10_ILi2ELi4ELi3EEES13_NSR_INS5_IJS14_S1I_EEENS5_IJS1I_SB_EEEEEEENS4_39AutoVectorizingCopyWithAssumedAlignmentILi128EEENS4_14SM90_TMA_STOREES1Z_S21_S21_EEEvvEEEEvNT_6ParamsE)
        /*097c*/ 	.short	0x0380
        /*097e*/ 	.short	0x0800


	//----- nvinfo : EIATTR_SW_WAR
	.align		4
.L_55:
        /*0980*/ 	.byte	0x04, 0x36
        /*0982*/ 	.short	(.L_57 - .L_56)
.L_56:
        /*0984*/ 	.word	0x00000008
.L_57:


//--------------------- .nv.callgraph             --------------------------
	.section	.nv.callgraph,"",@"SHT_CUDA_CALLGRAPH"
	.align	4
	.sectionentsize	8
	.align		4
        /*0000*/ 	.word	0x00000000
	.align		4
        /*0004*/ 	.word	0xffffffff
	.align		4
        /*0008*/ 	.word	index@(_ZN7cutlass13device_kernelINS_4gemm6kernel13GemmUniversalIN4cute5tupleIJiiiiEEENS1_10collective13CollectiveMmaINS1_35MainloopSm100TmaUmmaWarpSpecializedILi2ELi2ELi4ENS5_IJNS4_1CILi1EEESB_SB_EEEEENS5_IJNSA_ILi128EEENSA_ILi64EEESE_EEEfNS5_IJlSB_lEEEfSH_NS4_8TiledMMAINS4_8MMA_AtomIJNS4_17SM100_MMA_TF32_SSINS_10tfloat32_tESL_fLi128ELi64ELNS4_4UMMA5MajorE0ELSN_0ELNSM_7ScaleInE0ELSO_0EEEEEENS4_6LayoutISC_NS5_IJNSA_ILi0EEESS_SS_EEEEENS5_IJNS4_10UnderscoreESV_SV_EEEEENS4_13SM90_TMA_LOADENS4_14ComposedLayoutINS4_7SwizzleILi3ELi4ELi3EEENS4_18smem_ptr_flag_bitsILi32EEENSR_INS5_IJNSA_ILi8EEENSA_ILi32EEEEEENS5_IJS15_SB_EEEEEEEvNS4_8identityESY_S19_vS1A_EENS_8epilogue10collective18CollectiveEpilogueINS1C_23Sm100TmaWarpSpecializedILi4ELi2ELi16ELb1ELb0EEEJSG_NS5_IJNSR_ISE_SB_EENSR_INSA_ILi16EEESB_EEEEEfSH_fSH_NS1C_6fusion15FusionCallbacksIS1G_NS1L_17LinearCombinationIffffLNS_15FloatRoundStyleE2EEESG_S1K_JEEENS4_5SM1004TMEM4LOAD26SM100_TMEM_LOAD_32dp32b16xESY_NSZ_INS10_ILi2ELi4ELi3EEES13_NSR_INS5_IJS14_S1I_EEENS5_IJS1I_SB_EEEEEEENS4_39AutoVectorizingCopyWithAssumedAlignmentILi128EEENS4_14SM90_TMA_STOREES1Z_S21_S21_EEEvvEEEEvNT_6ParamsE)
	.align		4
        /*000c*/ 	.word	index@(__assertfail)
	.align		4
        /*0010*/ 	.word	0x00000000
	.align		4
        /*0014*/ 	.word	0xfffffffe
	.align		4
        /*0018*/ 	.word	0x00000000
	.align		4
        /*001c*/ 	.word	0xfffffffd
	.align		4
        /*0020*/ 	.word	0x00000000
	.align		4
        /*0024*/ 	.word	0xfffffffc


//--------------------- .nv.constant4             --------------------------
	.section	.nv.constant4,"a",@progbits
	.align	8
	.align		8
.nv.constant4:
        /*0000*/ 	.dword	__assertfail
	.align		8
        /*0008*/ 	.dword	__unnamed_1
	.align		8
        /*0010*/ 	.dword	__unnamed_2
	.align		8
        /*0018*/ 	.dword	_ZN40_INTERNAL_e37d6e2e_4_k_cu_a85d4f57_232404cuda3std3__45__cpo5beginE
	.align		8
        /*0020*/ 	.dword	_ZN40_INTERNAL_e37d6e2e_4_k_cu_a85d4f57_232404cuda3std3__45__cpo3endE
	.align		8
        /*0028*/ 	.dword	_ZN40_INTERNAL_e37d6e2e_4_k_cu_a85d4f57_232404cuda3std3__45__cpo6cbeginE
	.align		8
        /*0030*/ 	.dword	_ZN40_INTERNAL_e37d6e2e_4_k_cu_a85d4f57_232404cuda3std3__45__cpo4cendE
	.align		8
        /*0038*/ 	.dword	_ZN40_INTERNAL_e37d6e2e_4_k_cu_a85d4f57_232404cuda3std3__442_GLOBAL__N__e37d6e2e_4_k_cu_a85d4f57_232406ignoreE
	.align		8
        /*0040*/ 	.dword	_ZN40_INTERNAL_e37d6e2e_4_k_cu_a85d4f57_232404cuda3std3__419piecewise_constructE
	.align		8
        /*0048*/ 	.dword	_ZN40_INTERNAL_e37d6e2e_4_k_cu_a85d4f57_232404cuda3std3__48in_placeE
	.align		8
        /*0050*/ 	.dword	_ZN40_INTERNAL_e37d6e2e_4_k_cu_a85d4f57_232404cuda3std6ranges3__45__cpo4swapE
	.align		8
        /*0058*/ 	.dword	_ZN40_INTERNAL_e37d6e2e_4_k_cu_a85d4f57_232404cuda3std6ranges3__45__cpo9iter_moveE
	.align		8
        /*0060*/ 	.dword	_ZN40_INTERNAL_e37d6e2e_4_k_cu_a85d4f57_232404cute7productE
	.align		8
        /*0068*/ 	.dword	_ZN40_INTERNAL_e37d6e2e_4_k_cu_a85d4f57_232404cute1_E
	.align		8
        /*0070*/ 	.dword	$str$25
	.align		8
        /*0078*/ 	.dword	$str$26
	.align		8
        /*0080*/ 	.dword	$str$27
	.align		8
        /*0088*/ 	.dword	$str$28


//--------------------- .text._ZN7cutlass13device_kernelINS_4gemm6kernel13GemmUniversalIN4cute5tupleIJiiiiEEENS1_10collective13CollectiveMmaINS1_35MainloopSm100TmaUmmaWarpSpecializedILi2ELi2ELi4ENS5_IJNS4_1CILi1EEESB_SB_EEEEENS5_IJNSA_ILi128EEENSA_ILi64EEESE_EEEfNS5_IJlSB_lEEEfSH_NS4_8TiledMMAINS4_8MMA_AtomIJNS4_17SM100_MMA_TF32_SSINS_10tfloat32_tESL_fLi128ELi64ELNS4_4UMMA5MajorE0ELSN_0ELNSM_7ScaleInE0ELSO_0EEEEEENS4_6LayoutISC_NS5_IJNSA_ILi0EEESS_SS_EEEEENS5_IJNS4_10UnderscoreESV_SV_EEEEENS4_13SM90_TMA_LOADENS4_14ComposedLayoutINS4_7SwizzleILi3ELi4ELi3EEENS4_18smem_ptr_flag_bitsILi32EEENSR_INS5_IJNSA_ILi8EEENSA_ILi32EEEEEENS5_IJS15_SB_EEEEEEEvNS4_8identityESY_S19_vS1A_EENS_8epilogue10collective18CollectiveEpilogueINS1C_23Sm100TmaWarpSpecializedILi4ELi2ELi16ELb1ELb0EEEJSG_NS5_IJNSR_ISE_SB_EENSR_INSA_ILi16EEESB_EEEEEfSH_fSH_NS1C_6fusion15FusionCallbacksIS1G_NS1L_17LinearCombinationIffffLNS_15FloatRoundStyleE2EEESG_S1K_JEEENS4_5SM1004TMEM4LOAD26SM100_TMEM_LOAD_32dp32b16xESY_NSZ_INS10_ILi2ELi4ELi3EEES13_NSR_INS5_IJS14_S1I_EEENS5_IJS1I_SB_EEEEEEENS4_39AutoVectorizingCopyWithAssumedAlignmentILi128EEENS4_14SM90_TMA_STOREES1Z_S21_S21_EEEvvEEEEvNT_6ParamsE --------------------------
	.section	.text._ZN7cutlass13device_kernelINS_4gemm6kernel13GemmUniversalIN4cute5tupleIJiiiiEEENS1_10collective13CollectiveMmaINS1_35MainloopSm100TmaUmmaWarpSpecializedILi2ELi2ELi4ENS5_IJNS4_1CILi1EEESB_SB_EEEEENS5_IJNSA_ILi128EEENSA_ILi64EEESE_EEEfNS5_IJlSB_lEEEfSH_NS4_8TiledMMAINS4_8MMA_AtomIJNS4_17SM100_MMA_TF32_SSINS_10tfloat32_tESL_fLi128ELi64ELNS4_4UMMA5MajorE0ELSN_0ELNSM_7ScaleInE0ELSO_0EEEEEENS4_6LayoutISC_NS5_IJNSA_ILi0EEESS_SS_EEEEENS5_IJNS4_10UnderscoreESV_SV_EEEEENS4_13SM90_TMA_LOADENS4_14ComposedLayoutINS4_7SwizzleILi3ELi4ELi3EEENS4_18smem_ptr_flag_bitsILi32EEENSR_INS5_IJNSA_ILi8EEENSA_ILi32EEEEEENS5_IJS15_SB_EEEEEEEvNS4_8identityESY_S19_vS1A_EENS_8epilogue10collective18CollectiveEpilogueINS1C_23Sm100TmaWarpSpecializedILi4ELi2ELi16ELb1ELb0EEEJSG_NS5_IJNSR_ISE_SB_EENSR_INSA_ILi16EEESB_EEEEEfSH_fSH_NS1C_6fusion15FusionCallbacksIS1G_NS1L_17LinearCombinationIffffLNS_15FloatRoundStyleE2EEESG_S1K_JEEENS4_5SM1004TMEM4LOAD26SM100_TMEM_LOAD_32dp32b16xESY_NSZ_INS10_ILi2ELi4ELi3EEES13_NSR_INS5_IJS14_S1I_EEENS5_IJS1I_SB_EEEEEEENS4_39AutoVectorizingCopyWithAssumedAlignmentILi128EEENS4_14SM90_TMA_STOREES1Z_S21_S21_EEEvvEEEEvNT_6ParamsE,"ax",@progbits
	.align	128
.text._ZN7cutlass13device_kernelINS_4gemm6kernel13GemmUniversalIN4cute5tupleIJiiiiEEENS1_10collective13CollectiveMmaINS1_35MainloopSm100TmaUmmaWarpSpecializedILi2ELi2ELi4ENS5_IJNS4_1CILi1EEESB_SB_EEEEENS5_IJNSA_ILi128EEENSA_ILi64EEESE_EEEfNS5_IJlSB_lEEEfSH_NS4_8TiledMMAINS4_8MMA_AtomIJNS4_17SM100_MMA_TF32_SSINS_10tfloat32_tESL_fLi128ELi64ELNS4_4UMMA5MajorE0ELSN_0ELNSM_7ScaleInE0ELSO_0EEEEEENS4_6LayoutISC_NS5_IJNSA_ILi0EEESS_SS_EEEEENS5_IJNS4_10UnderscoreESV_SV_EEEEENS4_13SM90_TMA_LOADENS4_14ComposedLayoutINS4_7SwizzleILi3ELi4ELi3EEENS4_18smem_ptr_flag_bitsILi32EEENSR_INS5_IJNSA_ILi8EEENSA_ILi32EEEEEENS5_IJS15_SB_EEEEEEEvNS4_8identityESY_S19_vS1A_EENS_8epilogue10collective18CollectiveEpilogueINS1C_23Sm100TmaWarpSpecializedILi4ELi2ELi16ELb1ELb0EEEJSG_NS5_IJNSR_ISE_SB_EENSR_INSA_ILi16EEESB_EEEEEfSH_fSH_NS1C_6fusion15FusionCallbacksIS1G_NS1L_17LinearCombinationIffffLNS_15FloatRoundStyleE2EEESG_S1K_JEEENS4_5SM1004TMEM4LOAD26SM100_TMEM_LOAD_32dp32b16xESY_NSZ_INS10_ILi2ELi4ELi3EEES13_NSR_INS5_IJS14_S1I_EEENS5_IJS1I_SB_EEEEEEENS4_39AutoVectorizingCopyWithAssumedAlignmentILi128EEENS4_14SM90_TMA_STOREES1Z_S21_S21_EEEvvEEEEvNT_6ParamsE:
        .type           _ZN7cutlass13device_kernelINS_4gemm6kernel13GemmUniversalIN4cute5tupleIJiiiiEEENS1_10collective13CollectiveMmaINS1_35MainloopSm100TmaUmmaWarpSpecializedILi2ELi2ELi4ENS5_IJNS4_1CILi1EEESB_SB_EEEEENS5_IJNSA_ILi128EEENSA_ILi64EEESE_EEEfNS5_IJlSB_lEEEfSH_NS4_8TiledMMAINS4_8MMA_AtomIJNS4_17SM100_MMA_TF32_SSINS_10tfloat32_tESL_fLi128ELi64ELNS4_4UMMA5MajorE0ELSN_0ELNSM_7ScaleInE0ELSO_0EEEEEENS4_6LayoutISC_NS5_IJNSA_ILi0EEESS_SS_EEEEENS5_IJNS4_10UnderscoreESV_SV_EEEEENS4_13SM90_TMA_LOADENS4_14ComposedLayoutINS4_7SwizzleILi3ELi4ELi3EEENS4_18smem_ptr_flag_bitsILi32EEENSR_INS5_IJNSA_ILi8EEENSA_ILi32EEEEEENS5_IJS15_SB_EEEEEEEvNS4_8identityESY_S19_vS1A_EENS_8epilogue10collective18CollectiveEpilogueINS1C_23Sm100TmaWarpSpecializedILi4ELi2ELi16ELb1ELb0EEEJSG_NS5_IJNSR_ISE_SB_EENSR_INSA_ILi16EEESB_EEEEEfSH_fSH_NS1C_6fusion15FusionCallbacksIS1G_NS1L_17LinearCombinationIffffLNS_15FloatRoundStyleE2EEESG_S1K_JEEENS4_5SM1004TMEM4LOAD26SM100_TMEM_LOAD_32dp32b16xESY_NSZ_INS10_ILi2ELi4ELi3EEES13_NSR_INS5_IJS14_S1I_EEENS5_IJS1I_SB_EEEEEEENS4_39AutoVectorizingCopyWithAssumedAlignmentILi128EEENS4_14SM90_TMA_STOREES1Z_S21_S21_EEEvvEEEEvNT_6ParamsE,@function
        .size           _ZN7cutlass13device_kernelINS_4gemm6kernel13GemmUniversalIN4cute5tupleIJiiiiEEENS1_10collective13CollectiveMmaINS1_35MainloopSm100TmaUmmaWarpSpecializedILi2ELi2ELi4ENS5_IJNS4_1CILi1EEESB_SB_EEEEENS5_IJNSA_ILi128EEENSA_ILi64EEESE_EEEfNS5_IJlSB_lEEEfSH_NS4_8TiledMMAINS4_8MMA_AtomIJNS4_17SM100_MMA_TF32_SSINS_10tfloat32_tESL_fLi128ELi64ELNS4_4UMMA5MajorE0ELSN_0ELNSM_7ScaleInE0ELSO_0EEEEEENS4_6LayoutISC_NS5_IJNSA_ILi0EEESS_SS_EEEEENS5_IJNS4_10UnderscoreESV_SV_EEEEENS4_13SM90_TMA_LOADENS4_14ComposedLayoutINS4_7SwizzleILi3ELi4ELi3EEENS4_18smem_ptr_flag_bitsILi32EEENSR_INS5_IJNSA_ILi8EEENSA_ILi32EEEEEENS5_IJS15_SB_EEEEEEEvNS4_8identityESY_S19_vS1A_EENS_8epilogue10collective18CollectiveEpilogueINS1C_23Sm100TmaWarpSpecializedILi4ELi2ELi16ELb1ELb0EEEJSG_NS5_IJNSR_ISE_SB_EENSR_INSA_ILi16EEESB_EEEEEfSH_fSH_NS1C_6fusion15FusionCallbacksIS1G_NS1L_17LinearCombinationIffffLNS_15FloatRoundStyleE2EEESG_S1K_JEEENS4_5SM1004TMEM4LOAD26SM100_TMEM_LOAD_32dp32b16xESY_NSZ_INS10_ILi2ELi4ELi3EEES13_NSR_INS5_IJS14_S1I_EEENS5_IJS1I_SB_EEEEEEENS4_39AutoVectorizingCopyWithAssumedAlignmentILi128EEENS4_14SM90_TMA_STOREES1Z_S21_S21_EEEvvEEEEvNT_6ParamsE,(.L_x_174 - _ZN7cutlass13device_kernelINS_4gemm6kernel13GemmUniversalIN4cute5tupleIJiiiiEEENS1_10collective13CollectiveMmaINS1_35MainloopSm100TmaUmmaWarpSpecializedILi2ELi2ELi4ENS5_IJNS4_1CILi1EEESB_SB_EEEEENS5_IJNSA_ILi128EEENSA_ILi64EEESE_EEEfNS5_IJlSB_lEEEfSH_NS4_8TiledMMAINS4_8MMA_AtomIJNS4_17SM100_MMA_TF32_SSINS_10tfloat32_tESL_fLi128ELi64ELNS4_4UMMA5MajorE0ELSN_0ELNSM_7ScaleInE0ELSO_0EEEEEENS4_6LayoutISC_NS5_IJNSA_ILi0EEESS_SS_EEEEENS5_IJNS4_10UnderscoreESV_SV_EEEEENS4_13SM90_TMA_LOADENS4_14ComposedLayoutINS4_7SwizzleILi3ELi4ELi3EEENS4_18smem_ptr_flag_bitsILi32EEENSR_INS5_IJNSA_ILi8EEENSA_ILi32EEEEEENS5_IJS15_SB_EEEEEEEvNS4_8identityESY_S19_vS1A_EENS_8epilogue10collective18CollectiveEpilogueINS1C_23Sm100TmaWarpSpecializedILi4ELi2ELi16ELb1ELb0EEEJSG_NS5_IJNSR_ISE_SB_EENSR_INSA_ILi16EEESB_EEEEEfSH_fSH_NS1C_6fusion15FusionCallbacksIS1G_NS1L_17LinearCombinationIffffLNS_15FloatRoundStyleE2EEESG_S1K_JEEENS4_5SM1004TMEM4LOAD26SM100_TMEM_LOAD_32dp32b16xESY_NSZ_INS10_ILi2ELi4ELi3EEES13_NSR_INS5_IJS14_S1I_EEENS5_IJS1I_SB_EEEEEEENS4_39AutoVectorizingCopyWithAssumedAlignmentILi128EEENS4_14SM90_TMA_STOREES1Z_S21_S21_EEEvvEEEEvNT_6ParamsE)
        .other          _ZN7cutlass13device_kernelINS_4gemm6kernel13GemmUniversalIN4cute5tupleIJiiiiEEENS1_10collective13CollectiveMmaINS1_35MainloopSm100TmaUmmaWarpSpecializedILi2ELi2ELi4ENS5_IJNS4_1CILi1EEESB_SB_EEEEENS5_IJNSA_ILi128EEENSA_ILi64EEESE_EEEfNS5_IJlSB_lEEEfSH_NS4_8TiledMMAINS4_8MMA_AtomIJNS4_17SM100_MMA_TF32_SSINS_10tfloat32_tESL_fLi128ELi64ELNS4_4UMMA5MajorE0ELSN_0ELNSM_7ScaleInE0ELSO_0EEEEEENS4_6LayoutISC_NS5_IJNSA_ILi0EEESS_SS_EEEEENS5_IJNS4_10UnderscoreESV_SV_EEEEENS4_13SM90_TMA_LOADENS4_14ComposedLayoutINS4_7SwizzleILi3ELi4ELi3EEENS4_18smem_ptr_flag_bitsILi32EEENSR_INS5_IJNSA_ILi8EEENSA_ILi32EEEEEENS5_IJS15_SB_EEEEEEEvNS4_8identityESY_S19_vS1A_EENS_8epilogue10collective18CollectiveEpilogueINS1C_23Sm100TmaWarpSpecializedILi4ELi2ELi16ELb1ELb0EEEJSG_NS5_IJNSR_ISE_SB_EENSR_INSA_ILi16EEESB_EEEEEfSH_fSH_NS1C_6fusion15FusionCallbacksIS1G_NS1L_17LinearCombinationIffffLNS_15FloatRoundStyleE2EEESG_S1K_JEEENS4_5SM1004TMEM4LOAD26SM100_TMEM_LOAD_32dp32b16xESY_NSZ_INS10_ILi2ELi4ELi3EEES13_NSR_INS5_IJS14_S1I_EEENS5_IJS1I_SB_EEEEEEENS4_39AutoVectorizingCopyWithAssumedAlignmentILi128EEENS4_14SM90_TMA_STOREES1Z_S21_S21_EEEvvEEEEvNT_6ParamsE,@"STO_CUDA_ENTRY STV_DEFAULT"
_ZN7cutlass13device_kernelINS_4gemm6kernel13GemmUniversalIN4cute5tupleIJiiiiEEENS1_10collective13CollectiveMmaINS1_35MainloopSm100TmaUmmaWarpSpecializedILi2ELi2ELi4ENS5_IJNS4_1CILi1EEESB_SB_EEEEENS5_IJNSA_ILi128EEENSA_ILi64EEESE_EEEfNS5_IJlSB_lEEEfSH_NS4_8TiledMMAINS4_8MMA_AtomIJNS4_17SM100_MMA_TF32_SSINS_10tfloat32_tESL_fLi128ELi64ELNS4_4UMMA5MajorE0ELSN_0ELNSM_7ScaleInE0ELSO_0EEEEEENS4_6LayoutISC_NS5_IJNSA_ILi0EEESS_SS_EEEEENS5_IJNS4_10UnderscoreESV_SV_EEEEENS4_13SM90_TMA_LOADENS4_14ComposedLayoutINS4_7SwizzleILi3ELi4ELi3EEENS4_18smem_ptr_flag_bitsILi32EEENSR_INS5_IJNSA_ILi8EEENSA_ILi32EEEEEENS5_IJS15_SB_EEEEEEEvNS4_8identityESY_S19_vS1A_EENS_8epilogue10collective18CollectiveEpilogueINS1C_23Sm100TmaWarpSpecializedILi4ELi2ELi16ELb1ELb0EEEJSG_NS5_IJNSR_ISE_SB_EENSR_INSA_ILi16EEESB_EEEEEfSH_fSH_NS1C_6fusion15FusionCallbacksIS1G_NS1L_17LinearCombinationIffffLNS_15FloatRoundStyleE2EEESG_S1K_JEEENS4_5SM1004TMEM4LOAD26SM100_TMEM_LOAD_32dp32b16xESY_NSZ_INS10_ILi2ELi4ELi3EEES13_NSR_INS5_IJS14_S1I_EEENS5_IJS1I_SB_EEEEEEENS4_39AutoVectorizingCopyWithAssumedAlignmentILi128EEENS4_14SM90_TMA_STOREES1Z_S21_S21_EEEvvEEEEvNT_6ParamsE:
[----:B------:R-:W1:Y:S01]  /*0000*/  LDC R1, c[0x0][0x37c] ;  /* 0x0000df00ff017b82 */ /* 0x000e620000000800 */
[----:B------:R-:W2:Y:S01]  /*0010*/  S2R R77, SR_TID.X ;  /* 0x00000000004d7919 */ /* 0x000ea20000002100 */
[----:B------:R-:W3:Y:S01]  /*0020*/  LDCU.64 UR8, c[0x0][0x890] ;  /* 0x00011200ff0877ac */ /* 0x000ee20008000a00 */
[----:B------:R-:W-:Y:S02]  /*0030*/  PRMT R64, RZ, 0x7610, R64 ;  /* 0x00007610ff407816 */ /* 0x000fe40000000040 */
[----:B------:R-:W-:Y:S01]  /*0040*/  ELECT P5, URZ, PT ;  /* 0x0000000000ff782f */ /* 0x000fe200038a0000 */
[----:B------:R-:W4:Y:S01]  /*0050*/  LDCU.64 UR52, c[0x0][0x358] ;  /* 0x00006b00ff3477ac */ /* 0x000f220008000a00 */
[----:B---3--:R-:W-:-:S04]  /*0060*/  UISETP.NE.U32.AND UP0, UPT, UR8, URZ, UPT ;  /* 0x000000ff0800728c */ /* 0x008fc8000bf05070 */
[----:B------:R-:W-:Y:S01]  /*0070*/  UISETP.NE.AND.EX UP0, UPT, UR9, URZ, UPT, UP0 ;  /* 0x000000ff0900728c */ /* 0x000fe2000bf05300 */
[----:B--2---:R-:W-:-:S05]  /*0080*/  SHF.R.U32.HI R68, RZ, 0x5, R77 ;  /* 0x00000005ff447819 */ /* 0x004fca000001164d */
[----:B------:R-:W2:Y:S02]  /*0090*/  SHFL.IDX PT, R0, R68, RZ, 0x1f ;  /* 0x00001fff44007589 */ /* 0x000ea400000e0000 */
[----:B--2---:R-:W-:Y:S01]  /*00a0*/  R2UR UR10, R0 ;  /* 0x00000000000a72ca */ /* 0x004fe200000e0000 */
[----:B-1--4-:R-:W-:-:S14]  /*00b0*/  BRA.U UP0, `(.L_x_0) ;  /* 0x00000001002c7547 */ /* 0x012fdc000b800000 */
[----:B------:R-:W1:Y:S02]  /*00c0*/  LDCU.64 UR4, c[0x0][0x888] ;  /* 0x00011100ff0477ac */ /* 0x000e640008000a00 */
[----:B-1----:R-:W-:-:S04]  /*00d0*/  UISETP.NE.U32.AND UP0, UPT, UR4, URZ, UPT ;  /* 0x000000ff0400728c */ /* 0x002fc8000bf05070 */
[----:B------:R-:W-:-:S09]  /*00e0*/  UISETP.NE.AND.EX UP0, UPT, UR5, URZ, UPT, UP0 ;  /* 0x000000ff0500728c */ /* 0x000fd2000bf05300 */
[----:B------:R-:W-:Y:S05]  /*00f0*/  BRA.U !UP0, `(.L_x_1) ;  /* 0x0000000108107547 */ /* 0x000fea000b800000 */
[----:B------:R-:W1:Y:S02]  /*0100*/  LDC.64 R2, c[0x0][0x888] ;  /* 0x00022200ff027b82 */ /* 0x000e640000000a00 */
[----:B-1----:R1:W5:Y:S01]  /*0110*/  LDG.E R35, desc[UR52][R2.64] ;  /* 0x0000003402237981 */ /* 0x002362000c1e1900 */
[----:B------:R-:W-:Y:S01]  /*0120*/  HFMA2 R64, -RZ, RZ, 0, 5.9604644775390625e-08 ;  /* 0x00000001ff407431 */ /* 0x000fe200000001ff */
[----:B------:R-:W-:Y:S05]  /*0130*/  BRA `(.L_x_0) ;  /* 0x00000000000c7947 */ /* 0x000fea0003800000 */
.L_x_1:
[----:B------:R-:W1:Y:S01]  /*0140*/  LDCU UR4, c[0x0][0x880] ;  /* 0x00011000ff0477ac */ /* 0x000e620008000800 */
[----:B------:R-:W-:Y:S01]  /*0150*/  HFMA2 R64, -RZ, RZ, 0, 5.9604644775390625e-08 ;  /* 0x00000001ff407431 */ /* 0x000fe200000001ff */
[----:B-1----:R-:W-:-:S07]  /*0160*/  MOV R35, UR4 ;  /* 0x0000000400237c02 */ /* 0x002fce0008000f00 */
.L_x_0:
[----:B------:R-:W2:Y:S02]  /*0170*/  LDCU.64 UR4, c[0x0][0x8b0] ;  /* 0x00011600ff0477ac */ /* 0x000ea40008000a00 */
[----:B--2---:R-:W-:-:S04]  /*0180*/  UISETP.NE.U32.AND UP0, UPT, UR4, URZ, UPT ;  /* 0x000000ff0400728c */ /* 0x004fc8000bf05070 */
[----:B------:R-:W-:-:S09]  /*0190*/  UISETP.NE.AND.EX UP0, UPT, UR5, URZ, UPT, UP0 ;  /* 0x000000ff0500728c */ /* 0x000fd2000bf05300 */
[----:B------:R-:W-:Y:S05]  /*01a0*/  BRA.U UP0, `(.L_x_2) ;  /* 0x0000000100247547 */ /* 0x000fea000b800000 */
[----:B------:R-:W2:Y:S02]  /*01b0*/  LDCU.64 UR4, c[0x0][0x8a8] ;  /* 0x00011500ff0477ac */ /* 0x000ea40008000a00 */
[----:B--2---:R-:W-:-:S04]  /*01c0*/  UISETP.NE.U32.AND UP0, UPT, UR4, URZ, UPT ;  /* 0x000000ff0400728c */ /* 0x004fc8000bf05070 */
[----:B------:R-:W-:-:S09]  /*01d0*/  UISETP.NE.AND.EX UP0, UPT, UR5, URZ, UPT, UP0 ;  /* 0x000000ff0500728c */ /* 0x000fd2000bf05300 */
[----:B------:R-:W-:Y:S05]  /*01e0*/  BRA.U !UP0, `(.L_x_3) ;  /* 0x00000001080c7547 */ /* 0x000fea000b800000 */
[----:B-1----:R-:W1:Y:S02]  /*01f0*/  LDC.64 R2, c[0x0][0x8a8] ;  /* 0x00022a00ff027b82 */ /* 0x002e640000000a00 */
[----:B-1----:R2:W5:Y:S01]  /*0200*/  LDG.E R33, desc[UR52][R2.64] ;  /* 0x0000003402217981 */ /* 0x002562000c1e1900 */
[----:B------:R-:W-:Y:S05]  /*0210*/  BRA `(.L_x_2) ;  /* 0x0000000000087947 */ /* 0x000fea0003800000 */
.L_x_3:
[----:B------:R-:W2:Y:S02]  /*0220*/  LDCU UR4, c[0x0][0x8a0] ;  /* 0x00011400ff0477ac */ /* 0x000ea40008000800 */
[----:B--2---:R-:W-:Y:S02]  /*0230*/  MOV R33, UR4 ;  /* 0x0000000400217c02 */ /* 0x004fe40008000f00 */
.L_x_2:
[----:B------:R-:W-:Y:S01]  /*0240*/  IMAD.U32 R0, RZ, RZ, UR10 ;  /* 0x0000000aff007e24 */ /* 0x000fe2000f8e00ff */
[----:B------:R-:W-:Y:S04]  /*0250*/  BSSY.RECONVERGENT B0, `(.L_x_4) ;  /* 0x000000c000007945 */ /* 0x000fe80003800200 */
[C---:B------:R-:W-:Y:S02]  /*0260*/  ISETP.NE.OR P1, PT, R0.reuse, 0x1, !P5 ;  /* 0x000000010000780c */ /* 0x040fe40006f25670 */
[----:B------:R-:W-:-:S11]  /*0270*/  ISETP.NE.OR P0, PT, R0, 0x3, !P5 ;  /* 0x000000030000780c */ /* 0x000fd60006f05670 */
[----:B------:R-:W-:Y:S05]  /*0280*/  @P1 BRA `(.L_x_5) ;  /* 0x0000000000201947 */ /* 0x000fea0003800000 */
[----:B------:R-:W3:Y:S02]  /*0290*/  LDCU.64 UR4, c[0x0][0x348] ;  /* 0x00006900ff0477ac */ /* 0x000ee40008000a00 */
[----:B---3--:R-:W-:Y:S02]  /*02a0*/  UIADD3 UR6, UP1, UPT, UR4, 0x80, URZ ;  /* 0x0000008004067890 */ /* 0x008fe4000ff3e0ff */
[----:B------:R-:W-:Y:S02]  /*02b0*/  UIADD3 UR4, UP0, UPT, UR4, 0x180, URZ ;  /* 0x0000018004047890 */ /* 0x000fe4000ff1e0ff */
[----:B------:R-:W-:Y:S02]  /*02c0*/  UIADD3.X UR7, UPT, UPT, URZ, UR5, URZ, UP1, !UPT ;  /* 0x00000005ff077290 */ /* 0x000fe40008ffe4ff */
[----:B------:R-:W-:-:S07]  /*02d0*/  UIADD3.X UR5, UPT, UPT, URZ, UR5, URZ, UP0, !UPT ;  /* 0x00000005ff057290 */ /* 0x000fce00087fe4ff */
[----:B------:R3:W-:Y:S02]  /*02e0*/  UTMACCTL.PF [UR6] ;  /* 0x00000000060079b9 */ /* 0x0007e40008040000 */
[----:B------:R3:W-:Y:S02]  /*02f0*/  UTMACCTL.PF [UR4] ;  /* 0x00000000040079b9 */ /* 0x0007e40008040000 */
[----:B---3--:R-:W-:Y:S01]  /*0300*/  NOP ;  /* 0x0000000000007918 */ /* 0x008fe20000000000 */
.L_x_5:
[----:B------:R-:W-:Y:S05]  /*0310*/  BSYNC.RECONVERGENT B0 ;  /* 0x0000000000007941 */ /* 0x000fea0003800200 */
.L_x_4:
[----:B------:R-:W-:Y:S04]  /*0320*/  BSSY.RECONVERGENT B0, `(.L_x_6) ;  /* 0x000000a000007945 */ /* 0x000fe80003800200 */
        /* <DEDUP_REMOVED lines=9> */
.L_x_7:
[----:B------:R-:W-:Y:S05]  /*03c0*/  BSYNC.RECONVERGENT B0 ;  /* 0x0000000000007941 */ /* 0x000fea0003800200 */
.L_x_6:
[----:B------:R-:W3:Y:S01]  /*03d0*/  LDCU.64 UR4, c[0x0][0x888] ;  /* 0x00011100ff0477ac */ /* 0x000ee20008000a00 */
[----:B------:R-:W-:Y:S02]  /*03e0*/  UISETP.EQ.U32.AND UP1, UPT, UR8, URZ, UPT ;  /* 0x000000ff0800728c */ /* 0x000fe4000bf22070 */
[----:B------:R-:W-:Y:S02]  /*03f0*/  UPLOP3.LUT UP2, UPT, UPT, UPT, UPT, 0x80, 0x8 ;  /* 0x000000000008789c */ /* 0x000fe40003f4f070 */
[----:B---3--:R-:W-:-:S04]  /*0400*/  UISETP.NE.U32.AND UP0, UPT, UR4, URZ, UPT ;  /* 0x000000ff0400728c */ /* 0x008fc8000bf05070 */
[----:B------:R-:W-:-:S04]  /*0410*/  UISETP.NE.AND.EX UP0, UPT, UR5, URZ, UPT, UP0 ;  /* 0x000000ff0500728c */ /* 0x000fc8000bf05300 */
[----:B------:R-:W-:-:S04]  /*0420*/  UISETP.EQ.OR.EX UP3, UPT, UR9, URZ, !UP0, UP1 ;  /* 0x000000ff0900728c */ /* 0x000fc8000c762710 */
[----:B------:R-:W-:-:S05]  /*0430*/  UP2UR UR44, UPR, URZ, 0x8 ;  /* 0x00000008ff2c7883 */ /* 0x000fca0008000000 */
[----:B------:R-:W-:Y:S07]  /*0440*/  BRA.U !UP3, `(.L_x_8) ;  /* 0x000000010b207547 */ /* 0x000fee000b800000 */
[----:B------:R-:W-:Y:S01]  /*0450*/  UISETP.NE.U32.AND UP2, UPT, UR8, URZ, UPT ;  /* 0x000000ff0800728c */ /* 0x000fe2000bf45070 */
[----:B-----5:R-:W-:Y:S01]  /*0460*/  FSETP.NEU.AND P0, PT, R35, RZ, PT ;  /* 0x000000ff2300720b */ /* 0x020fe20003f0d000 */
[----:B------:R-:W-:Y:S02]  /*0470*/  USEL UR4, URZ, 0xffffffff, UP0 ;  /* 0xffffffffff047887 */ /* 0x000fe40008000000 */
[----:B------:R-:W-:-:S10]  /*0480*/  UISETP.NE.AND.EX UP2, UPT, UR9, URZ, UPT, UP2 ;  /* 0x000000ff0900728c */ /* 0x000fd4000bf45320 */
[----:B------:R-:W-:Y:S01]  /*0490*/  VOTEU.ANY UP1, P0 ;  /* 0x0000000000ff7886 */ /* 0x000fe20000020100 */
[----:B------:R-:W-:-:S04]  /*04a0*/  @!UP2 USEL UR4, URZ, 0xffffffff, UP1 ;  /* 0xffffffffff04a887 */ /* 0x000fc80008800000 */
[----:B------:R-:W-:-:S04]  /*04b0*/  ULOP3.LUT UR4, UR4, 0x1, URZ, 0xc0, !UPT ;  /* 0x0000000104047892 */ /* 0x000fc8000f8ec0ff */
[----:B------:R-:W-:-:S11]  /*04c0*/  UISETP.NE.U32.AND UP2, UPT, UR4, 0x1, UPT ;  /* 0x000000010400788c */ /* 0x000fd6000bf45070 */
.L_x_8:
[----:B-12---:R-:W1:Y:S01]  /*04d0*/  SHFL.IDX PT, R2, R68, RZ, 0x1f ;  /* 0x00001fff44027589 */ /* 0x006e6200000e0000 */
[----:B------:R-:W-:-:S04]  /*04e0*/  UISETP.NE.AND UP1, UPT, UR10, 0x2, UPT ;  /* 0x000000020a00788c */ /* 0x000fc8000bf25270 */
[----:B------:R-:W-:Y:S01]  /*04f0*/  USEL UR21, URZ, 0x1, UP1 ;  /* 0x00000001ff157887 */ /* 0x000fe20008800000 */
[----:B-1----:R-:W-:-:S13]  /*0500*/  ISETP.NE.AND P0, PT, R2, RZ, PT ;  /* 0x000000ff0200720c */ /* 0x002fda0003f05270 */
[----:B------:R-:W-:Y:S05]  /*0510*/  @P0 BRA `(.L_x_9) ;  /* 0x0000000000380947 */ /* 0x000fea0003800000 */
[----:B------:R-:W1:Y:S01]  /*0520*/  S2UR UR4, SR_CgaCtaId ;  /* 0x00000000000479c3 */ /* 0x000e620000008800 */
[----:B------:R-:W-:Y:S01]  /*0530*/  UMOV UR5, 0x400 ;  /* 0x0000040000057882 */ /* 0x000fe20000000000 */
[----:B------:R-:W-:Y:S01]  /*0540*/  UMOV UR6, 0x1 ;  /* 0x0000000100067882 */ /* 0x000fe20000000000 */
[----:B------:R-:W-:Y:S01]  /*0550*/  ELECT P0, URZ, PT ;  /* 0x0000000000ff782f */ /* 0x000fe20003800000 */
[----:B------:R-:W-:-:S04]  /*0560*/  UIADD3 UR6, UPT, UPT, -UR6, 0x100000, URZ ;  /* 0x0010000006067890 */ /* 0x000fc8000fffe1ff */
[----:B------:R-:W-:Y:S02]  /*0570*/  USHF.L.U32 UR7, UR6, 0xb, URZ ;  /* 0x0000000b06077899 */ /* 0x000fe400080006ff */
[----:B------:R-:W-:Y:S02]  /*0580*/  USHF.L.U32 UR6, UR6, 0x1, URZ ;  /* 0x0000000106067899 */ /* 0x000fe400080006ff */
[----:B-1----:R-:W-:Y:S01]  /*0590*/  ULEA UR4, UR4, UR5, 0x18 ;  /* 0x0000000504047291 */ /* 0x002fe2000f8ec0ff */
[----:B------:R-:W1:Y:S11]  /*05a0*/  FENCE.VIEW.ASYNC.S ;  /* 0x00000000000073c6 */ /* 0x000e760000000000 */
[----:B-1----:R1:W2:Y:S01]  /*05b0*/  SYNCS.EXCH.64 URZ, [UR4], UR6 ;  /* 0x0000000604ff75b2 */ /* 0x0022a20008000100 */
[----:B------:R1:W3:Y:S01]  /*05c0*/  SYNCS.EXCH.64 URZ, [UR4+0x10], UR6 ;  /* 0x0000100604ff75b2 */ /* 0x0002e20008000100 */
[----:B------:R1:W4:Y:S01]  /*05d0*/  SYNCS.EXCH.64 URZ, [UR4+0x8], UR6 ;  /* 0x0000080604ff75b2 */ /* 0x0003220008000100 */
[----:B------:R1:W1:Y:S01]  /*05e0*/  SYNCS.EXCH.64 URZ, [UR4+0x18], UR6 ;  /* 0x0000180604ff75b2 */ /* 0x0002620008000100 */
[----:B------:R-:W-:Y:S01]  /*05f0*/  NOP ;  /* 0x0000000000007918 */ /* 0x000fe20000000000 */
.L_x_9:
[----:B------:R-:W2:Y:S01]  /*0600*/  SHFL.IDX PT, R2, R68, RZ, 0x1f ;  /* 0x00001fff44027589 */ /* 0x000ea200000e0000 */
[----:B------:R-:W-:Y:S01]  /*0610*/  NOP ;  /* 0x0000000000007918 */ /* 0x000fe20000000000 */
[----:B--2---:R-:W-:-:S13]  /*0620*/  ISETP.NE.AND P0, PT, R2, 0x1, PT ;  /* 0x000000010200780c */ /* 0x004fda0003f05270 */
[----:B------:R-:W-:Y:S05]  /*0630*/  @P0 BRA `(.L_x_10) ;  /* 0x0000000000580947 */ /* 0x000fea0003800000 */
[----:B-1----:R-:W1:Y:S01]  /*0640*/  S2UR UR4, SR_CgaCtaId ;  /* 0x00000000000479c3 */ /* 0x002e620000008800 */
[----:B------:R-:W-:Y:S01]  /*0650*/  UMOV UR5, 0x400 ;  /* 0x0000040000057882 */ /* 0x000fe20000000000 */
[----:B------:R-:W-:Y:S01]  /*0660*/  UMOV UR8, 0x20 ;  /* 0x0000002000087882 */ /* 0x000fe20000000000 */
[----:B------:R-:W-:Y:S01]  /*0670*/  UMOV UR6, 0x80 ;  /* 0x0000008000067882 */ /* 0x000fe20000000000 */
[----:B------:R-:W-:-:S04]  /*0680*/  UIADD3 UR8, UPT, UPT, -UR8, 0x100000, URZ ;  /* 0x0010000008087890 */ /* 0x000fc8000fffe1ff */
[----:B------:R-:W-:Y:S02]  /*0690*/  USHF.L.U32 UR9, UR8, 0xb, URZ ;  /* 0x0000000b08097899 */ /* 0x000fe400080006ff */
[----:B------:R-:W-:Y:S02]  /*06a0*/  USHF.L.U32 UR8, UR8, 0x1, URZ ;  /* 0x0000000108087899 */ /* 0x000fe400080006ff */
[----:B------:R-:W-:-:S04]  /*06b0*/  UIADD3 UR6, UPT, UPT, -UR6, 0x100000, URZ ;  /* 0x0010000006067890 */ /* 0x000fc8000fffe1ff */
[----:B------:R-:W-:Y:S02]  /*06c0*/  USHF.L.U32 UR7, UR6, 0xb, URZ ;  /* 0x0000000b06077899 */ /* 0x000fe400080006ff */
[----:B------:R-:W-:Y:S01]  /*06d0*/  USHF.L.U32 UR6, UR6, 0x1, URZ ;  /* 0x0000000106067899 */ /* 0x000fe200080006ff */
[----:B------:R-:W-:Y:S01]  /*06e0*/  ELECT P0, URZ, PT ;  /* 0x0000000000ff782f */ /* 0x000fe20003800000 */
[----:B-1----:R-:W-:Y:S01]  /*06f0*/  ULEA UR4, UR4, UR5, 0x18 ;  /* 0x0000000504047291 */ /* 0x002fe2000f8ec0ff */
[----:B------:R-:W1:Y:S11]  /*0700*/  FENCE.VIEW.ASYNC.S ;  /* 0x00000000000073c6 */ /* 0x000e760000000000 */
[----:B-1----:R2:W1:Y:S01]  /*0710*/  SYNCS.EXCH.64 URZ, [UR4+0x20], UR8 ;  /* 0x0000200804ff75b2 */ /* 0x0024620008000100 */
[----:B------:R2:W1:Y:S01]  /*0720*/  SYNCS.EXCH.64 URZ, [UR4+0x40], UR6 ;  /* 0x0000400604ff75b2 */ /* 0x0004620008000100 */
[----:B------:R2:W1:Y:S01]  /*0730*/  SYNCS.EXCH.64 URZ, [UR4+0x28], UR8 ;  /* 0x0000280804ff75b2 */ /* 0x0004620008000100 */
[----:B------:R2:W1:Y:S01]  /*0740*/  SYNCS.EXCH.64 URZ, [UR4+0x48], UR6 ;  /* 0x0000480604ff75b2 */ /* 0x0004620008000100 */
[----:B------:R2:W1:Y:S01]  /*0750*/  SYNCS.EXCH.64 URZ, [UR4+0x30], UR8 ;  /* 0x0000300804ff75b2 */ /* 0x0004620008000100 */
[----:B------:R2:W1:Y:S01]  /*0760*/  SYNCS.EXCH.64 URZ, [UR4+0x50], UR6 ;  /* 0x0000500604ff75b2 */ /* 0x0004620008000100 */
[----:B------:R2:W1:Y:S01]  /*0770*/  SYNCS.EXCH.64 URZ, [UR4+0x38], UR8 ;  /* 0x0000380804ff75b2 */ /* 0x0004620008000100 */
[----:B------:R2:W1:Y:S02]  /*0780*/  SYNCS.EXCH.64 URZ, [UR4+0x58], UR6 ;  /* 0x0000580604ff75b2 */ /* 0x0004640008000100 */
[----:B--2---:R-:W-:Y:S01]  /*0790*/  NOP ;  /* 0x0000000000007918 */ /* 0x004fe20000000000 */
.L_x_10:
[----:B------:R-:W2:Y:S01]  /*07a0*/  SHFL.IDX PT, R2, R68, RZ, 0x1f ;  /* 0x00001fff44027589 */ /* 0x000ea200000e0000 */
[----:B------:R-:W-:Y:S01]  /*07b0*/  NOP ;  /* 0x0000000000007918 */ /* 0x000fe20000000000 */
[----:B--2---:R-:W-:-:S13]  /*07c0*/  ISETP.NE.AND P0, PT, R2, 0x3, PT ;  /* 0x000000030200780c */ /* 0x004fda0003f05270 */
[----:B------:R-:W-:Y:S05]  /*07d0*/  @P0 BRA `(.L_x_11) ;  /* 0x0000000000300947 */ /* 0x000fea0003800000 */
[----:B-1----:R-:W1:Y:S01]  /*07e0*/  S2UR UR6, SR_CgaCtaId ;  /* 0x00000000000679c3 */ /* 0x002e620000008800 */
[----:B------:R-:W-:Y:S01]  /*07f0*/  UMOV UR4, 0x400 ;  /* 0x0000040000047882 */ /* 0x000fe20000000000 */
[----:B------:R-:W-:Y:S01]  /*0800*/  UMOV UR5, 0x20 ;  /* 0x0000002000057882 */ /* 0x000fe20000000000 */
[----:B------:R-:W-:Y:S01]  /*0810*/  ELECT P0, URZ, PT ;  /* 0x0000000000ff782f */ /* 0x000fe20003800000 */
[----:B-1----:R-:W-:Y:S02]  /*0820*/  ULEA UR6, UR6, UR4, 0x18 ;  /* 0x0000000406067291 */ /* 0x002fe4000f8ec0ff */
[----:B------:R-:W-:-:S04]  /*0830*/  UIADD3 UR4, UPT, UPT, -UR5, 0x100000, URZ ;  /* 0x0010000005047890 */ /* 0x000fc8000fffe1ff */
[----:B------:R-:W-:Y:S02]  /*0840*/  USHF.L.U32 UR5, UR4, 0xb, URZ ;  /* 0x0000000b04057899 */ /* 0x000fe400080006ff */
[----:B------:R-:W-:Y:S01]  /*0850*/  USHF.L.U32 UR4, UR4, 0x1, URZ ;  /* 0x0000000104047899 */ /* 0x000fe200080006ff */
[----:B------:R-:W1:Y:S11]  /*0860*/  FENCE.VIEW.ASYNC.S ;  /* 0x00000000000073c6 */ /* 0x000e760000000000 */
[----:B-1----:R2:W1:Y:S01]  /*0870*/  SYNCS.EXCH.64 URZ, [UR6+0x60], UR4 ;  /* 0x0000600406ff75b2 */ /* 0x0024620008000100 */
[----:B------:R2:W1:Y:S02]  /*0880*/  SYNCS.EXCH.64 URZ, [UR6+0x68], UR4 ;  /* 0x0000680406ff75b2 */ /* 0x0004640008000100 */
[----:B--2---:R-:W-:Y:S01]  /*0890*/  NOP ;  /* 0x0000000000007918 */ /* 0x004fe20000000000 */
.L_x_11:
[----:B------:R-:W2:Y:S01]  /*08a0*/  SHFL.IDX PT, R2, R68, RZ, 0x1f ;  /* 0x00001fff44027589 */ /* 0x000ea200000e0000 */
[----:B------:R-:W-:Y:S01]  /*08b0*/  NOP ;  /* 0x0000000000007918 */ /* 0x000fe20000000000 */
[----:B--2---:R-:W-:-:S13]  /*08c0*/  ISETP.NE.AND P0, PT, R2, 0x4, PT ;  /* 0x000000040200780c */ /* 0x004fda0003f05270 */
[----:B------:R-:W-:Y:S05]  /*08d0*/  @P0 BRA `(.L_x_12) ;  /* 0x00000000004c0947 */ /* 0x000fea0003800000 */
[----:B-1----:R-:W1:Y:S01]  /*08e0*/  S2UR UR6, SR_CgaCtaId ;  /* 0x00000000000679c3 */ /* 0x002e620000008800 */
[----:B------:R-:W-:Y:S01]  /*08f0*/  UMOV UR4, 0x100 ;  /* 0x0000010000047882 */ /* 0x000fe20000000000 */
[----:B------:R-:W-:Y:S01]  /*0900*/  UMOV UR5, 0x400 ;  /* 0x0000040000057882 */ /* 0x000fe20000000000 */
[----:B------:R-:W-:Y:S01]  /*0910*/  USEL UR4, UR4, 0xe0, UP2 ;  /* 0x000000e004047887 */ /* 0x000fe20009000000 */
[----:B------:R-:W-:Y:S01]  /*0920*/  UMOV UR8, 0x1 ;  /* 0x0000000100087882 */ /* 0x000fe20000000000 */
[----:B------:R-:W-:Y:S01]  /*0930*/  ELECT P0, URZ, PT ;  /* 0x0000000000ff782f */ /* 0x000fe20003800000 */
[----:B------:R-:W-:-:S04]  /*0940*/  UIADD3 UR8, UPT, UPT, -UR8, 0x100000, URZ ;  /* 0x0010000008087890 */ /* 0x000fc8000fffe1ff */
[----:B------:R-:W-:Y:S02]  /*0950*/  USHF.L.U32 UR9, UR8, 0xb, URZ ;  /* 0x0000000b08097899 */ /* 0x000fe400080006ff */
[----:B------:R-:W-:Y:S02]  /*0960*/  USHF.L.U32 UR8, UR8, 0x1, URZ ;  /* 0x0000000108087899 */ /* 0x000fe400080006ff */
[----:B-1----:R-:W-:Y:S02]  /*0970*/  ULEA UR6, UR6, UR5, 0x18 ;  /* 0x0000000506067291 */ /* 0x002fe4000f8ec0ff */
[----:B------:R-:W-:-:S04]  /*0980*/  UIADD3 UR4, UPT, UPT, -UR4, 0x100000, URZ ;  /* 0x0010000004047890 */ /* 0x000fc8000fffe1ff */
[----:B------:R-:W-:Y:S02]  /*0990*/  USHF.L.U32 UR5, UR4, 0xb, URZ ;  /* 0x0000000b04057899 */ /* 0x000fe400080006ff */
[----:B------:R-:W-:Y:S01]  /*09a0*/  USHF.L.U32 UR4, UR4, 0x1, URZ ;  /* 0x0000000104047899 */ /* 0x000fe200080006ff */
[----:B------:R-:W1:Y:S03]  /*09b0*/  FENCE.VIEW.ASYNC.S ;  /* 0x00000000000073c6 */ /* 0x000e660000000000 */
[----:B-1----:R2:W1:Y:S08]  /*09c0*/  SYNCS.EXCH.64 URZ, [UR6+0x70], UR8 ;  /* 0x0000700806ff75b2 */ /* 0x0024700008000100 */
[----:B------:R2:W1:Y:S01]  /*09d0*/  SYNCS.EXCH.64 URZ, [UR6+0x80], UR4 ;  /* 0x0000800406ff75b2 */ /* 0x0004620008000100 */
[----:B------:R2:W1:Y:S01]  /*09e0*/  SYNCS.EXCH.64 URZ, [UR6+0x78], UR8 ;  /* 0x0000780806ff75b2 */ /* 0x0004620008000100 */
[----:B------:R2:W1:Y:S02]  /*09f0*/  SYNCS.EXCH.64 URZ, [UR6+0x88], UR4 ;  /* 0x0000880406ff75b2 */ /* 0x0004640008000100 */
[----:B--2---:R-:W-:Y:S01]  /*0a00*/  NOP ;  /* 0x0000000000007918 */ /* 0x004fe20000000000 */
.L_x_12:
        /* <DEDUP_REMOVED lines=26> */
.L_x_13:
        /* <DEDUP_REMOVED lines=13> */
[----:B-1----:R2:W1:Y:S01]  /*0c80*/  SYNCS.EXCH.64 URZ, [UR4+0xd0], UR6 ;  /* 0x0000d00604ff75b2 */ /* 0x0024620008000100 */
[----:B------:R2:W1:Y:S01]  /*0c90*/  SYNCS.EXCH.64 URZ, [UR4+0xe0], UR6 ;  /* 0x0000e00604ff75b2 */ /* 0x0004620008000100 */
[----:B------:R2:W1:Y:S01]  /*0ca0*/  SYNCS.EXCH.64 URZ, [UR4+0xd8], UR6 ;  /* 0x0000d80604ff75b2 */ /* 0x0004620008000100 */
[----:B------:R2:W1:Y:S02]  /*0cb0*/  SYNCS.EXCH.64 URZ, [UR4+0xe8], UR6 ;  /* 0x0000e80604ff75b2 */ /* 0x0004640008000100 */
[----:B--2---:R-:W-:Y:S01]  /*0cc0*/  NOP ;  /* 0x0000000000007918 */ /* 0x004fe20000000000 */
.L_x_14:
[----:B------:R-:W2:Y:S01]  /*0cd0*/  S2UR UR5, SR_CTAID.X ;  /* 0x00000000000579c3 */ /* 0x000ea20000002500 */
[----:B------:R-:W-:-:S05]  /*0ce0*/  CS2R.32 R63, SR_CgaSize ;  /* 0x00000000003f7805 */ /* 0x000fca0000008a00 */
[----:B------:R-:W-:-:S05]  /*0cf0*/  IMAD R63, R63, -0xa0, RZ ;  /* 0xffffff603f3f7824 */ /* 0x000fca00078e02ff */
[----:B-1----:R-:W-:-:S14]  /*0d00*/  R2UR UR7, R63 ;  /* 0x000000003f0772ca */ /* 0x002fdc00000e0000 */
[----:B------:R-:W1:Y:S01]  /*0d10*/  LDCU UR7, c[0x0][UR7+0x2b0] ;  /* 0x00005600070777ac */ /* 0x000e620008000800 */
[----:B------:R-:W-:Y:S01]  /*0d20*/  NOP ;  /* 0x0000000000007918 */ /* 0x000fe20000000000 */
[----:B------:R-:W-:-:S05]  /*0d30*/  CS2R.32 R63, SR_CgaSize ;  /* 0x00000000003f7805 */ /* 0x000fca0000008a00 */
[----:B------:R-:W-:-:S05]  /*0d40*/  IMAD R63, R63, -0xa0, RZ ;  /* 0xffffff603f3f7824 */ /* 0x000fca00078e02ff */
[----:B------:R-:W-:-:S14]  /*0d50*/  R2UR UR6, R63 ;  /* 0x000000003f0672ca */ /* 0x000fdc00000e0000 */
[----:B------:R-:W3:Y:S01]  /*0d60*/  LDCU UR6, c[0x0][UR6+0x2b4] ;  /* 0x00005680060677ac */ /* 0x000ee20008000800 */
[----:B------:R-:W4:Y:S08]  /*0d70*/  S2UR UR4, SR_CTAID.Y ;  /* 0x00000000000479c3 */ /* 0x000f300000002600 */
[----:B------:R-:W3:Y:S01]  /*0d80*/  LDC R10, c[0x0][0xb24] ;  /* 0x0002c900ff0a7b82 */ /* 0x000ee20000000800 */
[----:B--2---:R-:W-:-:S02]  /*0d90*/  I2FP.F32.U32 R63, UR5 ;  /* 0x00000005003f7c45 */ /* 0x004fc40008201000 */
[----:B------:R-:W-:-:S05]  /*0da0*/  CS2R.32 R3, SR_CgaSize ;  /* 0x0000000000037805 */ /* 0x000fca0000008a00 */
[----:B------:R-:W-:-:S06]  /*0db0*/  IMAD R3, R3, -0xa0, RZ ;  /* 0xffffff6003037824 */ /* 0x000fcc00078e02ff */
[----:B------:R-:W2:Y:S01]  /*0dc0*/  LDC R3, c[0x0][R3+0x2a0] ;  /* 0x0000a80003037b82 */ /* 0x000ea20000000800 */
[----:B------:R-:W-:Y:S01]  /*0dd0*/  MOV R15, UR5 ;  /* 0x00000005000f7c02 */ /* 0x000fe20008000f00 */
[----:B-1----:R-:W-:Y:S01]  /*0de0*/  FMUL R63, R63, UR7 ;  /* 0x000000073f3f7c20 */ /* 0x002fe20008400000 */
[----:B----4-:R-:W-:Y:S02]  /*0df0*/  I2FP.F32.U32 R62, UR4 ;  /* 0x00000004003e7c45 */ /* 0x010fe40008201000 */
[----:B------:R-:W-:-:S05]  /*0e00*/  CS2R.32 R2, SR_CgaSize ;  /* 0x0000000000027805 */ /* 0x000fca0000008a00 */
[----:B------:R-:W-:-:S06]  /*0e10*/  IMAD R2, R2, -0xa0, RZ ;  /* 0xffffff6002027824 */ /* 0x000fcc00078e02ff */
[----:B------:R-:W1:Y:S01]  /*0e20*/  LDC R2, c[0x0][R2+0x2a4] ;  /* 0x0000a90002027b82 */ /* 0x000e620000000800 */
[----:B------:R-:W-:Y:S01]  /*0e30*/  MOV R14, UR4 ;  /* 0x00000004000e7c02 */ /* 0x000fe20008000f00 */
[----:B------:R-:W4:Y:S01]  /*0e40*/  F2I.U32.TRUNC.NTZ R63, R63 ;  /* 0x0000003f003f7305 */ /* 0x000f22000020f000 */
[----:B---3--:R-:W-:-:S05]  /*0e50*/  FMUL R62, R62, UR6 ;  /* 0x000000063e3e7c20 */ /* 0x008fca0008400000 */
[----:B------:R-:W-:Y:S01]  /*0e60*/  BAR.SYNC.DEFER_BLOCKING 0x0 ;  /* 0x0000000000007b1d */ /* 0x000fe20000010000 */
[----:B------:R-:W-:-:S05]  /*0e70*/  ISETP.GE.AND P0, PT, R10, 0x1, PT ;  /* 0x000000010a00780c */ /* 0x000fca0003f06270 */
[----:B------:R-:W3:Y:S02]  /*0e80*/  F2I.U32.TRUNC.NTZ R62, R62 ;  /* 0x0000003e003e7305 */ /* 0x000ee4000020f000 */
[----:B------:R-:W1:Y:S01]  /*0e90*/  S2UR UR60, SR_CTAID.Z ;  /* 0x00000000003c79c3 */ /* 0x000e620000002700 */
[----:B----4-:R-:W-:-:S05]  /*0ea0*/  IADD3 R63, PT, PT, -R63, RZ, RZ ;  /* 0x000000ff3f3f7210 */ /* 0x010fca0007ffe1ff */
[----:B--2---:R-:W-:Y:S01]  /*0eb0*/  IMAD R63, R3, R63, UR5 ;  /* 0x00000005033f7e24 */ /* 0x004fe2000f8e023f */
[----:B---3--:R-:W-:-:S05]  /*0ec0*/  IADD3 R62, PT, PT, -R62, RZ, RZ ;  /* 0x000000ff3e3e7210 */ /* 0x008fca0007ffe1ff */
[----:B-1----:R-:W-:Y:S01]  /*0ed0*/  IMAD R62, R2, R62, UR4 ;  /* 0x00000004023e7e24 */ /* 0x002fe2000f8e023e */
[----:B------:R-:W-:Y:S06]  /*0ee0*/  @!P0 BRA `(.L_x_15) ;  /* 0x0000000000b88947 */ /* 0x000fec0003800000 */
[----:B------:R-:W1:Y:S01]  /*0ef0*/  LDC.64 R4, c[0x0][0xb18] ;  /* 0x0002c600ff047b82 */ /* 0x000e620000000a00 */
[----:B------:R-:W-:-:S07]  /*0f00*/  ISETP.NE.AND P0, PT, R10, 0x1, PT ;  /* 0x000000010a00780c */ /* 0x000fce0003f05270 */
[----:B------:R-:W2:Y:S08]  /*0f10*/  LDC R9, c[0x0][0xb0c] ;  /* 0x0002c300ff097b82 */ /* 0x000eb00000000800 */
[----:B------:R-:W3:Y:S08]  /*0f20*/  LDC R12, c[0x0][0x370] ;  /* 0x0000dc00ff0c7b82 */ /* 0x000ef00000000800 */
[----:B------:R-:W4:Y:S01]  /*0f30*/  LDC R11, c[0x0][0x374] ;  /* 0x0000dd00ff0b7b82 */ /* 0x000f220000000800 */
[----:B-1----:R-:W-:-:S07]  /*0f40*/  ISETP.NE.AND P1, PT, R4, 0x1, PT ;  /* 0x000000010400780c */ /* 0x002fce0003f25270 */
[----:B------:R-:W3:Y:S01]  /*0f50*/  LDC.64 R6, c[0x0][0xb10] ;  /* 0x0002c400ff067b82 */ /* 0x000ee20000000a00 */
[----:B--2---:R-:W-:-:S07]  /*0f60*/  ISETP.NE.AND P2, PT, R9, 0x1, PT ;  /* 0x000000010900780c */ /* 0x004fce0003f45270 */
[----:B------:R-:W1:Y:S08]  /*0f70*/  LDC R8, c[0x0][0xb20] ;  /* 0x0002c800ff087b82 */ /* 0x000e700000000800 */
[----:B------:R-:W2:Y:S01]  /*0f80*/  LDC.64 R2, c[0x0][0xb28] ;  /* 0x0002ca00ff027b82 */ /* 0x000ea20000000a00 */
[----:B----4-:R-:W-:-:S04]  /*0f90*/  IMAD.HI.U32 R13, R11, R5, RZ ;  /* 0x000000050b0d7227 */ /* 0x010fc800078e00ff */
[----:B------:R-:W-:-:S04]  /*0fa0*/  IMAD.HI.U32 R5, R14, R5, RZ ;  /* 0x000000050e057227 */ /* 0x000fc800078e00ff */
[----:B---3--:R-:W-:-:S05]  /*0fb0*/  IMAD.HI.U32 R16, R12, R6, RZ ;  /* 0x000000060c107227 */ /* 0x008fca00078e00ff */
[-C--:B------:R-:W-:Y:S01]  /*0fc0*/  @P2 SHF.R.U32.HI R12, RZ, R7.reuse, R16 ;  /* 0x00000007ff0c2219 */ /* 0x080fe20000011610 */
[----:B------:R-:W-:Y:S01]  /*0fd0*/  IMAD.HI.U32 R16, R15, R6, RZ ;  /* 0x000000060f107227 */ /* 0x000fe200078e00ff */
[-C--:B-1----:R-:W-:Y:S02]  /*0fe0*/  @P1 SHF.R.U32.HI R11, RZ, R8.reuse, R13 ;  /* 0x00000008ff0b1219 */ /* 0x082fe4000001160d */
[----:B------:R-:W-:Y:S02]  /*0ff0*/  SHF.R.U32.HI R5, RZ, R8, R5 ;  /* 0x00000008ff057219 */ /* 0x000fe40000011605 */
[----:B------:R-:W-:Y:S02]  /*1000*/  SHF.R.U32.HI R16, RZ, R7, R16 ;  /* 0x00000007ff107219 */ /* 0x000fe40000011610 */
[----:B------:R-:W-:Y:S01]  /*1010*/  SEL R5, R14, R5, !P1 ;  /* 0x000000050e057207 */ /* 0x000fe20004800000 */
[----:B--2---:R-:W-:Y:S01]  /*1020*/  IMAD.HI.U32 R13, R11, R2, RZ ;  /* 0x000000020b0d7227 */ /* 0x004fe200078e00ff */
[----:B------:R-:W-:-:S03]  /*1030*/  SEL R16, R15, R16, !P2 ;  /* 0x000000100f107207 */ /* 0x000fc60005000000 */
[----:B------:R-:W-:Y:S01]  /*1040*/  IMAD.HI.U32 R6, R12, R2, RZ ;  /* 0x000000020c067227 */ /* 0x000fe200078e00ff */
[----:B------:R-:W-:-:S04]  /*1050*/  @P0 SHF.R.U32.HI R11, RZ, R3, R13 ;  /* 0x00000003ff0b0219 */ /* 0x000fc8000001160d */
[----:B------:R-:W-:Y:S01]  /*1060*/  @P0 SHF.R.U32.HI R12, RZ, R3, R6 ;  /* 0x00000003ff0c0219 */ /* 0x000fe20000011606 */
[----:B------:R-:W-:-:S04]  /*1070*/  IMAD R11, R11, R10, RZ ;  /* 0x0000000a0b0b7224 */ /* 0x000fc800078e02ff */
[----:B------:R-:W-:Y:S01]  /*1080*/  IMAD R6, R12, R10, RZ ;  /* 0x0000000a0c067224 */ /* 0x000fe200078e02ff */
[----:B------:R-:W-:-:S04]  /*1090*/  ISETP.GE.AND P1, PT, R5, R11, PT ;  /* 0x0000000b0500720c */ /* 0x000fc80003f26270 */
[----:B------:R-:W-:Y:S01]  /*10a0*/  ISETP.GE.OR P1, PT, R16, R6, P1 ;  /* 0x000000061000720c */ /* 0x000fe20000f26670 */
[----:B------:R-:W-:-:S05]  /*10b0*/  IMAD.HI.U32 R6, R5, R2, RZ ;  /* 0x0000000205067227 */ /* 0x000fca00078e00ff */
[----:B------:R-:W-:-:S04]  /*10c0*/  SHF.R.U32.HI R6, RZ, R3, R6 ;  /* 0x00000003ff067219 */ /* 0x000fc80000011606 */
[----:B------:R-:W-:-:S03]  /*10d0*/  SEL R6, R5, R6, !P0 ;  /* 0x0000000605067207 */ /* 0x000fc60004000000 */
[----:B------:R-:W-:Y:S01]  /*10e0*/  @!P1 IMAD.HI.U32 R7, R16, R2, RZ ;  /* 0x0000000210079227 */ /* 0x000fe200078e00ff */
[----:B------:R-:W-:-:S04]  /*10f0*/  IADD3 R2, PT, PT, -R6, RZ, RZ ;  /* 0x000000ff06027210 */ /* 0x000fc80007ffe1ff */
[----:B------:R-:W-:Y:S01]  /*1100*/  @!P1 SHF.R.U32.HI R3, RZ, R3, R7 ;  /* 0x00000003ff039219 */ /* 0x000fe20000011607 */
[----:B------:R-:W-:Y:S01]  /*1110*/  IMAD R2, R10, R2, R5 ;  /* 0x000000020a027224 */ /* 0x000fe200078e0205 */
[----:B------:R-:W-:Y:S02]  /*1120*/  IADD3 R7, PT, PT, -R5, RZ, RZ ;  /* 0x000000ff05077210 */ /* 0x000fe40007ffe1ff */
[----:B------:R-:W-:-:S03]  /*1130*/  @!P1 SEL R3, R16, R3, !P0 ;  /* 0x0000000310039207 */ /* 0x000fc60004000000 */
[----:B------:R-:W-:Y:S02]  /*1140*/  IMAD R7, R4, R7, R14 ;  /* 0x0000000704077224 */ /* 0x000fe400078e020e */
[--C-:B------:R-:W-:Y:S02]  /*1150*/  @!P1 IMAD.IADD R6, R6, 0x1, -R3.reuse ;  /* 0x0000000106069824 */ /* 0x100fe400078e0a03 */
[----:B------:R-:W-:Y:S01]  /*1160*/  @!P1 IMAD R3, R2, R12, R3 ;  /* 0x0000000c02039224 */ /* 0x000fe200078e0203 */
[----:B------:R-:W-:Y:S01]  /*1170*/  IADD3 R2, PT, PT, -R16, RZ, RZ ;  /* 0x000000ff10027210 */ /* 0x000fe20007ffe1ff */
[----:B------:R-:W-:Y:S02]  /*1180*/  @!P1 IMAD R5, R6, R10, R16 ;  /* 0x0000000a06059224 */ /* 0x000fe400078e0210 */
[----:B------:R-:W-:Y:S02]  /*1190*/  @!P1 IMAD.MOV.U32 R16, RZ, RZ, R3 ;  /* 0x000000ffff109224 */ /* 0x000fe400078e0003 */
[----:B------:R-:W-:-:S02]  /*11a0*/  IMAD R2, R9, R2, R15 ;  /* 0x0000000209027224 */ /* 0x000fc400078e020f */
[----:B------:R-:W-:Y:S02]  /*11b0*/  IMAD R14, R5, R4, R7 ;  /* 0x00000004050e7224 */ /* 0x000fe400078e0207 */
[----:B------:R-:W-:Y:S02]  /*11c0*/  IMAD R15, R16, R9, R2 ;  /* 0x00000009100f7224 */ /* 0x000fe400078e0202 */
.L_x_15:
[----:B------:R-:W1:Y:S01]  /*11d0*/  LDCU UR4, c[0x0][0xb30] ;  /* 0x00016600ff0477ac */ /* 0x000e620008000800 */
[----:B------:R-:W2:Y:S08]  /*11e0*/  S2UR UR45, SR_CgaCtaId ;  /* 0x00000000002d79c3 */ /* 0x000eb00000008800 */
[----:B------:R-:W3:Y:S01]  /*11f0*/  LDC R26, c[0x0][0xb24] ;  /* 0x0002c900ff1a7b82 */ /* 0x000ee20000000800 */
[----:B-1----:R-:W-:-:S09]  /*1200*/  UISETP.NE.AND UP1, UPT, UR4, 0x1, UPT ;  /* 0x000000010400788c */ /* 0x002fd2000bf25270 */
[----:B--2---:R-:W-:Y:S05]  /*1210*/  BRA.U UP1, `(.L_x_16) ;  /* 0x0000000101407547 */ /* 0x004fea000b800000 */
[----:B------:R-:W1:Y:S08]  /*1220*/  LDC.64 R4, c[0x0][0xb10] ;  /* 0x0002c400ff047b82 */ /* 0x000e700000000a00 */
[----:B------:R-:W2:Y:S08]  /*1230*/  LDC.64 R2, c[0x0][0xb18] ;  /* 0x0002c600ff027b82 */ /* 0x000eb00000000a00 */
[----:B------:R-:W4:Y:S08]  /*1240*/  LDC R6, c[0x0][0xb20] ;  /* 0x0002c800ff067b82 */ /* 0x000f300000000800 */
[----:B------:R-:W3:Y:S01]  /*1250*/  LDC R7, c[0x0][0xb0c] ;  /* 0x0002c300ff077b82 */ /* 0x000ee20000000800 */
[----:B-1----:R-:W-:-:S05]  /*1260*/  IMAD.HI.U32 R4, R15, R4, RZ ;  /* 0x000000040f047227 */ /* 0x002fca00078e00ff */
[----:B------:R-:W-:Y:S01]  /*1270*/  SHF.R.U32.HI R4, RZ, R5, R4 ;  /* 0x00000005ff047219 */ /* 0x000fe20000011604 */
[----:B--2---:R-:W-:Y:S01]  /*1280*/  IMAD.HI.U32 R3, R14, R3, RZ ;  /* 0x000000030e037227 */ /* 0x004fe200078e00ff */
[----:B------:R-:W-:-:S04]  /*1290*/  ISETP.NE.AND P0, PT, R2, 0x1, PT ;  /* 0x000000010200780c */ /* 0x000fc80003f05270 */
[----:B----4-:R-:W-:-:S04]  /*12a0*/  SHF.R.U32.HI R3, RZ, R6, R3 ;  /* 0x00000006ff037219 */ /* 0x010fc80000011603 */
[----:B------:R-:W-:Y:S02]  /*12b0*/  SEL R3, R14, R3, !P0 ;  /* 0x000000030e037207 */ /* 0x000fe40004000000 */
[----:B---3--:R-:W-:-:S04]  /*12c0*/  ISETP.NE.AND P1, PT, R7, 0x1, PT ;  /* 0x000000010700780c */ /* 0x008fc80003f25270 */
[----:B------:R-:W-:-:S05]  /*12d0*/  SEL R4, R15, R4, !P1 ;  /* 0x000000040f047207 */ /* 0x000fca0004800000 */
[----:B------:R-:W-:Y:S02]  /*12e0*/  IMAD.IADD R5, R3, 0x1, -R4 ;  /* 0x0000000103057824 */ /* 0x000fe400078e0a04 */
[----:B------:R-:W-:Y:S02]  /*12f0*/  IMAD.IADD R3, R4, 0x1, -R3 ;  /* 0x0000000104037824 */ /* 0x000fe400078e0a03 */
[----:B------:R-:W-:Y:S02]  /*1300*/  IMAD R15, R5, R7, R15 ;  /* 0x00000007050f7224 */ /* 0x000fe400078e020f */
[----:B------:R-:W-:-:S07]  /*1310*/  IMAD R14, R3, R2, R14 ;  /* 0x00000002030e7224 */ /* 0x000fce00078e020e */
.L_x_16:
[----:B------:R-:W-:Y:S01]  /*1320*/  BAR.SYNC.DEFER_BLOCKING 0x0 ;  /* 0x0000000000007b1d */ /* 0x000fe20000010000 */
[----:B------:R-:W-:Y:S01]  /*1330*/  UISETP.NE.AND UP1, UPT, UR10, 0x2, UPT ;  /* 0x000000020a00788c */ /* 0x000fe2000bf25270 */
[----:B------:R-:W-:Y:S02]  /*1340*/  ISETP.NE.OR P5, PT, R0, 0x2, !P5 ;  /* 0x000000020000780c */ /* 0x000fe40006fa5670 */
[----:B------:R-:W-:-:S06]  /*1350*/  LOP3.LUT R2, R77, 0x1f, RZ, 0xc0, !PT ;  /* 0x0000001f4d027812 */ /* 0x000fcc00078ec0ff */
[----:B------:R-:W-:Y:S05]  /*1360*/  BRA.U UP1, `(.L_x_17) ;  /* 0x00000015013c7547 */ /* 0x000fea000b800000 */
[----:B------:R-:W1:Y:S01]  /*1370*/  LDCU UR6, c[0x0][0x38c] ;  /* 0x00007180ff0677ac */ /* 0x000e620008000800 */
[----:B------:R-:W2:Y:S01]  /*1380*/  LDC R8, c[0x0][0x370] ;  /* 0x0000dc00ff087b82 */ /* 0x000ea20000000800 */
[----:B------:R-:W-:Y:S01]  /*1390*/  PLOP3.LUT P1, PT, PT, PT, UP2, 0x80, 0x8 ;  /* 0x000000000008781c */ /* 0x000fe20003f2f028 */
[----:B------:R-:W-:Y:S01]  /*13a0*/  IMAD.MOV.U32 R17, RZ, RZ, 0x1 ;  /* 0x00000001ff117424 */ /* 0x000fe200078e00ff */
[----:B------:R-:W-:Y:S01]  /*13b0*/  ISETP.EQ.OR P4, PT, R2, RZ, P5 ;  /* 0x000000ff0200720c */ /* 0x000fe20002f82670 */
[----:B------:R-:W-:Y:S01]  /*13c0*/  IMAD.MOV.U32 R16, RZ, RZ, RZ ;  /* 0x000000ffff107224 */ /* 0x000fe200078e00ff */
[----:B------:R-:W-:Y:S02]  /*13d0*/  PLOP3.LUT P1, PT, P1, PT, PT, 0x8, 0x80 ;  /* 0x000000000080781c */ /* 0x000fe40000f2e170 */
[----:B------:R-:W-:Y:S01]  /*13e0*/  CS2R R12, SRZ ;  /* 0x00000000000c7805 */ /* 0x000fe2000001ff00 */
[----:B------:R-:W-:Y:S01]  /*13f0*/  IMAD.MOV.U32 R11, RZ, RZ, 0x1 ;  /* 0x00000001ff0b7424 */ /* 0x000fe200078e00ff */
[----:B------:R-:W4:Y:S01]  /*1400*/  LDC R0, c[0x0][0x374] ;  /* 0x0000dd00ff007b82 */ /* 0x000f220000000800 */
[----:B------:R-:W2:Y:S01]  /*1410*/  LDCU.64 UR38, c[0x0][0x348] ;  /* 0x00006900ff2677ac */ /* 0x000ea20008000a00 */
[----:B------:R-:W-:Y:S01]  /*1420*/  UMOV UR23, URZ ;  /* 0x000000ff00177c82 */ /* 0x000fe20008000000 */
[----:B-1----:R-:W-:-:S02]  /*1430*/  UIADD3 UR5, UPT, UPT, UR6, 0x7f, URZ ;  /* 0x0000007f06057890 */ /* 0x002fc4000fffe0ff */
[----:B------:R-:W-:Y:S02]  /*1440*/  UIADD3 UR53, UPT, UPT, UR6, 0xfe, URZ ;  /* 0x000000fe06357890 */ /* 0x000fe4000fffe0ff */
[----:B------:R-:W-:-:S04]  /*1450*/  USHF.R.S32.HI UR4, URZ, 0x1f, UR5 ;  /* 0x0000001fff047899 */ /* 0x000fc80008011405 */
[----:B------:R-:W-:-:S04]  /*1460*/  ULEA.HI UR4, UR4, UR5, URZ, 0x7 ;  /* 0x0000000504047291 */ /* 0x000fc8000f8f38ff */
[----:B------:R-:W-:Y:S02]  /*1470*/  USHF.R.S32.HI UR46, URZ, 0x7, UR4 ;  /* 0x00000007ff2e7899 */ /* 0x000fe40008011404 */
[----:B------:R-:W-:Y:S02]  /*1480*/  UIADD3 UR4, UPT, UPT, UR6, -0x1, URZ ;  /* 0xffffffff06047890 */ /* 0x000fe4000fffe0ff */
[----:B------:R-:W-:Y:S02]  /*1490*/  UISETP.LT.U32.AND UP0, UPT, UR46, 0x2, UPT ;  /* 0x000000022e00788c */ /* 0x000fe4000bf01070 */
[----:B------:R-:W-:Y:S02]  /*14a0*/  UISETP.GE.U32.AND UP1, UPT, UR4, -0xff, UPT ;  /* 0xffffff010400788c */ /* 0x000fe4000bf26070 */
[----:B------:R-:W-:-:S04]  /*14b0*/  USEL UR37, UR46, 0x2, UP0 ;  /* 0x000000022e257887 */ /* 0x000fc80008000000 */
[----:B------:R-:W-:Y:S02]  /*14c0*/  UIADD3 UR29, UPT, UPT, UR37, -0x1, URZ ;  /* 0xffffffff251d7890 */ /* 0x000fe4000fffe0ff */
[----:B------:R-:W-:-:S03]  /*14d0*/  UIADD3 UR47, UPT, UPT, UR46, -UR37, URZ ;  /* 0x800000252e2f7290 */ /* 0x000fc6000fffe0ff */
[----:B------:R-:W-:-:S04]  /*14e0*/  @UP1 UIADD3 UR29, UPT, UPT, UR37, URZ, URZ ;  /* 0x000000ff251d1290 */ /* 0x000fc8000fffe0ff */
[----:B--2---:R-:W-:-:S12]  /*14f0*/  UIADD3 UR29, UPT, UPT, UR29, 0x1, URZ ;  /* 0x000000011d1d7890 */ /* 0x004fd8000fffe0ff */
.L_x_39:
[----:B------:R-:W-:Y:S01]  /*1500*/  UISETP.NE.AND UP0, UPT, UR45, URZ, UPT ;  /* 0x000000ff2d00728c */ /* 0x000fe2000bf05270 */
[----:B------:R-:W1:Y:S08]  /*1510*/  S2UR UR45, SR_CgaCtaId ;  /* 0x00000000002d79c3 */ /* 0x000e700000008800 */
[----:B------:R-:W-:Y:S05]  /*1520*/  BRA.U UP0, `(.L_x_18) ;  /* 0x0000000100347547 */ /* 0x000fea000b800000 */
[----:B------:R-:W2:Y:S01]  /*1530*/  S2R R2, SR_CgaCtaId ;  /* 0x0000000000027919 */ /* 0x000ea20000008800 */
[----:B------:R-:W-:-:S04]  /*1540*/  MOV R3, 0x400 ;  /* 0x0000040000037802 */ /* 0x000fc80000000f00 */
[----:B--2---:R-:W-:Y:S02]  /*1550*/  LEA R2, R2, R3, 0x18 ;  /* 0x0000000302027211 */ /* 0x004fe400078ec0ff */
[----:B------:R-:W-:-:S03]  /*1560*/  SHF.L.U32 R3, R11, 0x1f, RZ ;  /* 0x0000001f0b037819 */ /* 0x000fc600000006ff */
[----:B------:R-:W-:-:S04]  /*1570*/  IMAD R2, R12, 0x8, R2 ;  /* 0x000000080c027824 */ /* 0x000fc800078e0202 */
[----:B------:R-:W2:Y:S02]  /*1580*/  SYNCS.PHASECHK.TRANS64.TRYWAIT P0, [R2+URZ+0xe0], R3 ;  /* 0x0000e003020075a7 */ /* 0x000ea400080011ff */
[----:B--2---:R-:W-:Y:S05]  /*1590*/  @!P0 BRA `(.L_x_19) ;  /* 0x0000006800ec8947 */ /* 0x004fea0003800000 */
.L_x_133:
[----:B------:R-:W-:Y:S01]  /*15a0*/  VIADD R12, R12, 0x1 ;  /* 0x000000010c0c7836 */ /* 0x000fe20000000000 */
[----:B------:R2:W-:Y:S04]  /*15b0*/  SYNCS.ARRIVE.TRANS64.A1T0 RZ, [R2+URZ+0xd0], RZ ;  /* 0x0000d0ff02ff79a7 */ /* 0x0005e800081000ff */
[----:B------:R-:W-:-:S04]  /*15c0*/  ISETP.NE.AND P0, PT, R12, 0x2, PT ;  /* 0x000000020c00780c */ /* 0x000fc80003f05270 */
[----:B------:R-:W-:Y:S02]  /*15d0*/  SEL R12, R12, RZ, P0 ;  /* 0x000000ff0c0c7207 */ /* 0x000fe40000000000 */
[----:B--2---:R-:W-:-:S04]  /*15e0*/  SEL R2, RZ, 0x1, P0 ;  /* 0x00000001ff027807 */ /* 0x004fc80000000000 */
[----:B------:R-:W-:-:S07]  /*15f0*/  LOP3.LUT R11, R11, R2, RZ, 0x3c, !PT ;  /* 0x000000020b0b7212 */ /* 0x000fce00078e3cff */
.L_x_18:
[----:B------:R-:W-:Y:S01]  /*1600*/  UMOV UR13, 0x400 ;  /* 0x00000400000d7882 */ /* 0x000fe20000000000 */
[----:B------:R-:W-:Y:S01]  /*1610*/  SHF.L.U32 R2, R17, 0x1f, RZ ;  /* 0x0000001f11027819 */ /* 0x000fe200000006ff */
[----:B-1----:R-:W-:Y:S01]  /*1620*/  ULEA UR13, UR45, UR13, 0x18 ;  /* 0x0000000d2d0d7291 */ /* 0x002fe2000f8ec0ff */
[----:B------:R-:W-:Y:S01]  /*1630*/  R2UR UR59, R15 ;  /* 0x000000000f3b72ca */ /* 0x000fe200000e0000 */
[----:B------:R-:W-:Y:S01]  /*1640*/  UISETP.GE.U32.AND UP0, UPT, UR53, 0xff, UPT ;  /* 0x000000ff3500788c */ /* 0x000fe2000bf06070 */
[----:B------:R-:W-:Y:S01]  /*1650*/  R2UR UR27, R14 ;  /* 0x000000000e1b72ca */ /* 0x000fe200000e0000 */
[----:B------:R-:W-:Y:S01]  /*1660*/  ULEA UR4, UR23, UR13, 0x3 ;  /* 0x0000000d17047291 */ /* 0x000fe2000f8e18ff */
[----:B------:R-:W-:-:S08]  /*1670*/  UMOV UR21, URZ ;  /* 0x000000ff00157c82 */ /* 0x000fd00008000000 */
[----:B------:R1:W2:Y:S01]  /*1680*/  SYNCS.PHASECHK.TRANS64.TRYWAIT P2, [UR4+0x10], R2 ;  /* 0x00001002ff0075a7 */ /* 0x0002a20008041104 */
[----:B------:R-:W-:Y:S02]  /*1690*/  USHF.L.U32 UR59, UR59, 0x7, URZ ;  /* 0x000000073b3b7899 */ /* 0x000fe400080006ff */
[----:B------:R-:W-:Y:S01]  /*16a0*/  USHF.L.U32 UR27, UR27, 0x6, URZ ;  /* 0x000000061b1b7899 */ /* 0x000fe200080006ff */
[----:B------:R-:W-:Y:S11]  /*16b0*/  BRA.U !UP0, `(.L_x_20) ;  /* 0x0000000508407547 */ /* 0x000ff6000b800000 */
[----:B------:R-:W-:Y:S01]  /*16c0*/  UMOV UR22, URZ ;  /* 0x000000ff00167c82 */ /* 0x000fe20008000000 */
[----:B------:R-:W-:-:S05]  /*16d0*/  UMOV UR6, UR23 ;  /* 0x0000001700067c82 */ /* 0x000fca0008000000 */
.L_x_27:
[----:B------:R-:W-:Y:S01]  /*16e0*/  ULEA UR57, UR6, UR13, 0x3 ;  /* 0x0000000d06397291 */ /* 0x000fe2000f8e18ff */
[----:B--2---:R-:W-:Y:S01]  /*16f0*/  @!P5 MOV R3, 0x18000 ;  /* 0x000180000003d802 */ /* 0x004fe20000000f00 */
[----:B--2---:R-:W-:Y:S10]  /*1700*/  @P2 BRA `(.L_x_21) ;  /* 0x00000000000c2947 */ /* 0x004ff40003800000 */
[----:B------:R-:W-:-:S04]  /*1710*/  SHF.L.U32 R4, R17, 0x1f, RZ ;  /* 0x0000001f11047819 */ /* 0x000fc800000006ff */
[----:B------:R-:W2:Y:S02]  /*1720*/  SYNCS.PHASECHK.TRANS64.TRYWAIT P0, [UR57+0x10], R4 ;  /* 0x00001004ff0075a7 */ /* 0x000ea40008001139 */
[----:B--2---:R-:W-:Y:S05]  /*1730*/  @!P0 BRA `(.L_x_22) ;  /* 0x0000006800988947 */ /* 0x004fea0003800000 */
.L_x_21:
[----:B------:R2:W-:Y:S01]  /*1740*/  @!P5 SYNCS.ARRIVE.TRANS64 RZ, [UR57], R3 ;  /* 0x00000003ffffd9a7 */ /* 0x0005e20008000039 */
[----:B------:R-:W-:Y:S04]  /*1750*/  BSSY.RECONVERGENT B0, `(.L_x_23) ;  /* 0x0000003000007945 */ /* 0x000fe80003800200 */
[----:B------:R-:W-:Y:S05]  /*1760*/  @P4 BRA `(.L_x_24) ;  /* 0x0000000000044947 */ /* 0x000fea0003800000 */
[----:B------:R-:W-:Y:S05]  /*1770*/  BPT.TRAP 0x1 ;  /* 0x000000040000795c */ /* 0x000fea0000300000 */
.L_x_24:
[----:B------:R-:W-:Y:S05]  /*1780*/  BSYNC.RECONVERGENT B0 ;  /* 0x0000000000007941 */ /* 0x000fea0003800200 */
.L_x_23:
[----:B------:R-:W-:Y:S01]  /*1790*/  UIADD3 UR4, UPT, UPT, UR6, 0x1, URZ ;  /* 0x0000000106047890 */ /* 0x000fe2000fffe0ff */
[----:B------:R-:W-:Y:S01]  /*17a0*/  BSSY.RECONVERGENT B0, `(.L_x_25) ;  /* 0x000003c000007945 */ /* 0x000fe20003800200 */
[----:B------:R-:W-:Y:S02]  /*17b0*/  ELECT P0, URZ, PT ;  /* 0x0000000000ff782f */ /* 0x000fe40003800000 */
[----:B------:R-:W-:-:S04]  /*17c0*/  UISETP.NE.AND UP0, UPT, UR4, 0x2, UPT ;  /* 0x000000020400788c */ /* 0x000fc8000bf05270 */
[----:B------:R-:W-:Y:S02]  /*17d0*/  USEL UR5, URZ, 0x1, UP0 ;  /* 0x00000001ff057887 */ /* 0x000fe40008000000 */
[----:B------:R-:W-:-:S04]  /*17e0*/  USEL UR23, UR4, URZ, UP0 ;  /* 0x000000ff04177287 */ /* 0x000fc80008000000 */
[----:B------:R-:W-:Y:S01]  /*17f0*/  ULEA UR4, UR23, UR13, 0x3 ;  /* 0x0000000d17047291 */ /* 0x000fe2000f8e18ff */
[----:B------:R-:W-:-:S04]  /*1800*/  LOP3.LUT R17, R17, UR5, RZ, 0x3c, !PT ;  /* 0x0000000511117c12 */ /* 0x000fc8000f8e3cff */
[----:B-1----:R-:W-:-:S04]  /*1810*/  SHF.L.U32 R2, R17, 0x1f, RZ ;  /* 0x0000001f11027819 */ /* 0x002fc800000006ff */
[----:B------:R1:W1:Y:S01]  /*1820*/  SYNCS.PHASECHK.TRANS64.TRYWAIT P2, [UR4+0x10], R2 ;  /* 0x00001002ff0075a7 */ /* 0x0002620008041104 */
[----:B------:R-:W-:Y:S05]  /*1830*/  @!P0 BRA `(.L_x_26) ;  /* 0x0000000000c88947 */ /* 0x000fea0003800000 */
[----:B------:R-:W-:Y:S02]  /*1840*/  ULEA UR32, UR6, UR13, 0x10 ;  /* 0x0000000d06207291 */ /* 0x000fe4000f8e80ff */
[----:B------:R-:W-:Y:S02]  /*1850*/  UIADD3 UR4, UP1, UPT, UR38, 0x80, URZ ;  /* 0x0000008026047890 */ /* 0x000fe4000ff3e0ff */
[----:B------:R-:W-:Y:S02]  /*1860*/  USHF.L.U32 UR58, UR22, 0x7, URZ ;  /* 0x00000007163a7899 */ /* 0x000fe400080006ff */
[----:B------:R-:W-:Y:S02]  /*1870*/  ULEA UR7, UR6, UR13, 0xf ;  /* 0x0000000d06077291 */ /* 0x000fe4000f8e78ff */
[----:B------:R-:W-:Y:S02]  /*1880*/  UIADD3 UR14, UP0, UPT, UR38, 0x180, URZ ;  /* 0x00000180260e7890 */ /* 0x000fe4000ff1e0ff */
[----:B------:R-:W-:-:S02]  /*1890*/  UIADD3.X UR5, UPT, UPT, URZ, UR39, URZ, UP1, !UPT ;  /* 0x00000027ff057290 */ /* 0x000fc40008ffe4ff */
[----:B------:R-:W-:Y:S02]  /*18a0*/  UIADD3 UR56, UPT, UPT, UR32, 0x8400, URZ ;  /* 0x0000840020387890 */ /* 0x000fe4000fffe0ff */
[----:B------:R-:W-:Y:S02]  /*18b0*/  UIADD3 UR50, UPT, UPT, UR58, 0x20, URZ ;  /* 0x000000203a327890 */ /* 0x000fe4000fffe0ff */
[----:B------:R-:W-:Y:S02]  /*18c0*/  UIADD3 UR48, UPT, UPT, UR32, 0xc400, URZ ;  /* 0x0000c40020307890 */ /* 0x000fe4000fffe0ff */
[----:B------:R-:W-:Y:S02]  /*18d0*/  UIADD3 UR42, UPT, UPT, UR58, 0x40, URZ ;  /* 0x000000403a2a7890 */ /* 0x000fe4000fffe0ff */
[----:B------:R-:W-:Y:S02]  /*18e0*/  UIADD3 UR40, UPT, UPT, UR32, 0x10400, URZ ;  /* 0x0001040020287890 */ /* 0x000fe4000fffe0ff */
[----:B------:R-:W-:-:S02]  /*18f0*/  UIADD3 UR34, UPT, UPT, UR58, 0x60, URZ ;  /* 0x000000603a227890 */ /* 0x000fc4000fffe0ff */
[----:B------:R-:W-:Y:S02]  /*1900*/  UIADD3 UR32, UPT, UPT, UR32, 0x14400, URZ ;  /* 0x0001440020207890 */ /* 0x000fe4000fffe0ff */
[----:B------:R-:W-:Y:S02]  /*1910*/  UIADD3.X UR15, UPT, UPT, URZ, UR39, URZ, UP0, !UPT ;  /* 0x00000027ff0f7290 */ /* 0x000fe400087fe4ff */
[----:B------:R-:W-:Y:S02]  /*1920*/  UIADD3 UR24, UPT, UPT, UR7, 0x28400, URZ ;  /* 0x0002840007187890 */ /* 0x000fe4000fffe0ff */
[----:B------:R-:W-:Y:S01]  /*1930*/  UIADD3 UR8, UPT, UPT, UR7, 0x2a400, URZ ;  /* 0x0002a40007087890 */ /* 0x000fe2000fffe0ff */
[----:B------:R-:W-:Y:S01]  /*1940*/  UMOV UR30, 0x0 ;  /* 0x00000000001e7882 */ /* 0x000fe20000000000 */
[----:B------:R-:W-:Y:S01]  /*1950*/  UMOV UR31, 0x10000000 ;  /* 0x10000000001f7882 */ /* 0x000fe20000000000 */
[----:B------:R-:W-:Y:S01]  /*1960*/  UMOV UR49, UR57 ;  /* 0x0000003900317c82 */ /* 0x000fe20008000000 */
[----:B------:R-:W-:Y:S01]  /*1970*/  UMOV UR51, UR59 ;  /* 0x0000003b00337c82 */ /* 0x000fe20008000000 */
[----:B------:R-:W-:Y:S01]  /*1980*/  UMOV UR52, UR60 ;  /* 0x0000003c00347c82 */ /* 0x000fe20008000000 */
[----:B------:R-:W-:Y:S01]  /*1990*/  UMOV UR41, UR57 ;  /* 0x0000003900297c82 */ /* 0x000fe20008000000 */
[----:B------:R-:W-:Y:S01]  /*19a0*/  UMOV UR43, UR59 ;  /* 0x0000003b002b7c82 */ /* 0x000fe20008000000 */
[----:B------:R-:W-:Y:S01]  /*19b0*/  UMOV UR44, UR60 ;  /* 0x0000003c002c7c82 */ /* 0x000fe20008000000 */
[----:B------:R-:W-:Y:S01]  /*19c0*/  UTMALDG.3D [UR56], [UR4], desc[UR30] ;  /* 0x00001e38040075b4 */ /* 0x000fe20008011000 */
[----:B------:R-:W-:Y:S01]  /*19d0*/  UMOV UR33, UR57 ;  /* 0x0000003900217c82 */ /* 0x000fe20008000000 */
        /* <DEDUP_REMOVED lines=10> */
[----:B------:R-:W-:Y:S01]  /*1a80*/  UIADD3 UR16, UPT, UPT, UR7, 0x2c400, URZ ;  /* 0x0002c40007107890 */ /* 0x000fe2000fffe0ff */
[----:B------:R-:W-:Y:S01]  /*1a90*/  UMOV UR17, UR57 ;  /* 0x0000003900117c82 */ /* 0x000fe20008000000 */
[----:B------:R-:W-:Y:S01]  /*1aa0*/  UMOV UR19, UR27 ;  /* 0x0000001b00137c82 */ /* 0x000fe20008000000 */
[----:B------:R-:W-:Y:S01]  /*1ab0*/  UTMALDG.3D [UR40], [UR4], desc[UR30] ;  /* 0x00001e28040075b4 */ /* 0x000fe20008011000 */
[----:B------:R-:W-:Y:S01]  /*1ac0*/  UMOV UR20, UR60 ;  /* 0x0000003c00147c82 */ /* 0x000fe20008000000 */
[----:B------:R-:W-:Y:S01]  /*1ad0*/  UMOV UR18, UR42 ;  /* 0x0000002a00127c82 */ /* 0x000fe20008000000 */
[----:B------:R-:W-:Y:S01]  /*1ae0*/  UTMALDG.3D [UR32], [UR4], desc[UR30] ;  /* 0x00001e20040075b4 */ /* 0x000fe20008011000 */
[----:B------:R-:W-:Y:S01]  /*1af0*/  UTMALDG.3D [UR24], [UR14], desc[UR30] ;  /* 0x00001e180e0075b4 */ /* 0x000fe20008011000 */
[----:B------:R2:W-:Y:S01]  /*1b00*/  UTMALDG.3D [UR8], [UR14], desc[UR30] ;  /* 0x00001e080e0075b4 */ /* 0x0005e20008011000 */
[----:B------:R1:W-:Y:S01]  /*1b10*/  UTMALDG.3D [UR16], [UR14], desc[UR30] ;  /* 0x00001e100e0075b4 */ /* 0x0003e20008011000 */
[----:B--2---:R-:W-:Y:S01]  /*1b20*/  UIADD3 UR8, UPT, UPT, UR7, 0x2e400, URZ ;  /* 0x0002e40007087890 */ /* 0x004fe2000fffe0ff */
[----:B------:R-:W-:-:S08]  /*1b30*/  UMOV UR10, UR34 ;  /* 0x00000022000a7c82 */ /* 0x000fd00008000000 */
[----:B------:R2:W-:Y:S02]  /*1b40*/  UTMALDG.3D [UR8], [UR14], desc[UR30] ;  /* 0x00001e080e0075b4 */ /* 0x0005e40008011000 */
[----:B--2---:R-:W-:Y:S01]  /*1b50*/  NOP ;  /* 0x0000000000007918 */ /* 0x004fe20000000000 */
.L_x_26:
[----:B-1----:R-:W-:Y:S05]  /*1b60*/  BSYNC.RECONVERGENT B0 ;  /* 0x0000000000007941 */ /* 0x002fea0003800200 */
.L_x_25:
[----:B------:R-:W-:Y:S01]  /*1b70*/  UIADD3 UR22, UPT, UPT, UR22, 0x1, URZ ;  /* 0x0000000116167890 */ /* 0x000fe2000fffe0ff */
[----:B------:R-:W-:Y:S01]  /*1b80*/  UMOV UR6, UR23 ;  /* 0x0000001700067c82 */ /* 0x000fe20008000000 */
[----:B------:R-:W-:Y:S02]  /*1b90*/  UMOV UR21, UR29 ;  /* 0x0000001d00157c82 */ /* 0x000fe40008000000 */
[----:B------:R-:W-:-:S09]  /*1ba0*/  UISETP.NE.AND UP0, UPT, UR22, UR29, UPT ;  /* 0x0000001d1600728c */ /* 0x000fd2000bf05270 */
[----:B------:R-:W-:Y:S05]  /*1bb0*/  BRA.U UP0, `(.L_x_27) ;  /* 0xfffffff900c87547 */ /* 0x000fea000b83ffff */
.L_x_20:
[----:B------:R-:W-:Y:S01]  /*1bc0*/  ULEA UR4, UR23, UR13, 0x3 ;  /* 0x0000000d17047291 */ /* 0x000fe2000f8e18ff */
[----:B-1----:R-:W-:Y:S01]  /*1bd0*/  SHF.L.U32 R2, R17, 0x1f, RZ ;  /* 0x0000001f11027819 */ /* 0x002fe200000006ff */
[----:B------:R-:W-:Y:S01]  /*1be0*/  @!P1 SYNCS.ARRIVE.TRANS64.A1T0 RZ, [UR13+0x68], RZ ;  /* 0x000068ffffff99a7 */ /* 0x000fe2000810000d */
[----:B------:R-:W-:-:S06]  /*1bf0*/  UISETP.GT.AND UP0, UPT, UR46, UR37, UPT ;  /* 0x000000252e00728c */ /* 0x000fcc000bf04270 */
[----:B------:R1:W1:Y:S03]  /*1c00*/  SYNCS.PHASECHK.TRANS64.TRYWAIT P1, [UR4+0x10], R2 ;  /* 0x00001002ff0075a7 */ /* 0x0002660008021104 */
[----:B------:R-:W-:Y:S05]  /*1c10*/  BRA.U !UP0, `(.L_x_28) ;  /* 0x00000005083c7547 */ /* 0x000fea000b800000 */
[----:B------:R-:W-:Y:S01]  /*1c20*/  UIADD3 UR22, UPT, UPT, UR47, UR21, URZ ;  /* 0x000000152f167290 */ /* 0x000fe2000fffe0ff */
[----:B------:R-:W-:-:S11]  /*1c30*/  UMOV UR6, UR23 ;  /* 0x0000001700067c82 */ /* 0x000fd60008000000 */
.L_x_35:
[----:B------:R-:W-:Y:S01]  /*1c40*/  ULEA UR57, UR6, UR13, 0x3 ;  /* 0x0000000d06397291 */ /* 0x000fe2000f8e18ff */
[----:B--2---:R-:W-:Y:S01]  /*1c50*/  @!P5 MOV R3, 0x18000 ;  /* 0x000180000003d802 */ /* 0x004fe20000000f00 */
[----:B-1----:R-:W-:Y:S10]  /*1c60*/  @P1 BRA `(.L_x_29) ;  /* 0x00000000000c1947 */ /* 0x002ff40003800000 */
[----:B------:R-:W-:-:S04]  /*1c70*/  SHF.L.U32 R4, R17, 0x1f, RZ ;  /* 0x0000001f11047819 */ /* 0x000fc800000006ff */
[----:B------:R-:W1:Y:S02]  /*1c80*/  SYNCS.PHASECHK.TRANS64.TRYWAIT P0, [UR57+0x10], R4 ;  /* 0x00001004ff0075a7 */ /* 0x000e640008001139 */
[----:B-1----:R-:W-:Y:S05]  /*1c90*/  @!P0 BRA `(.L_x_30) ;  /* 0x0000006400588947 */ /* 0x002fea0003800000 */
.L_x_29:
[----:B------:R2:W-:Y:S01]  /*1ca0*/  @!P5 SYNCS.ARRIVE.TRANS64 RZ, [UR57], R3 ;  /* 0x00000003ffffd9a7 */ /* 0x0005e20008000039 */
[----:B------:R-:W-:Y:S04]  /*1cb0*/  BSSY.RECONVERGENT B0, `(.L_x_31) ;  /* 0x0000003000007945 */ /* 0x000fe80003800200 */
[----:B------:R-:W-:Y:S05]  /*1cc0*/  @P4 BRA `(.L_x_32) ;  /* 0x0000000000044947 */ /* 0x000fea0003800000 */
[----:B------:R-:W-:Y:S05]  /*1cd0*/  BPT.TRAP 0x1 ;  /* 0x000000040000795c */ /* 0x000fea0000300000 */
.L_x_32:
[----:B------:R-:W-:Y:S05]  /*1ce0*/  BSYNC.RECONVERGENT B0 ;  /* 0x0000000000007941 */ /* 0x000fea0003800200 */
.L_x_31:
        /* <DEDUP_REMOVED lines=61> */
.L_x_34:
[----:B-1----:R-:W-:Y:S05]  /*20c0*/  BSYNC.RECONVERGENT B0 ;  /* 0x0000000000007941 */ /* 0x002fea0003800200 */
.L_x_33:
[----:B------:R-:W-:Y:S01]  /*20d0*/  UIADD3 UR21, UPT, UPT, UR21, 0x1, URZ ;  /* 0x0000000115157890 */ /* 0x000fe2000fffe0ff */
[----:B------:R-:W-:-:S03]  /*20e0*/  UMOV UR6, UR23 ;  /* 0x0000001700067c82 */ /* 0x000fc60008000000 */
[----:B------:R-:W-:-:S09]  /*20f0*/  UISETP.NE.AND UP0, UPT, UR21, UR22, UPT ;  /* 0x000000161500728c */ /* 0x000fd2000bf05270 */
[----:B------:R-:W-:Y:S05]  /*2100*/  BRA.U UP0, `(.L_x_35) ;  /* 0xfffffff900cc7547 */ /* 0x000fea000b83ffff */
.L_x_28:
[C---:B-1----:R-:W-:Y:S01]  /*2110*/  LEA R2, R16.reuse, UR13, 0x3 ;  /* 0x0000000d10027c11 */ /* 0x042fe2000f8e18ff */
[----:B------:R-:W-:Y:S01]  /*2120*/  NOP ;  /* 0x0000000000007918 */ /* 0x000fe20000000000 */
[----:B--2---:R-:W-:Y:S02]  /*2130*/  SHF.L.U32 R3, R13, 0x1f, RZ ;  /* 0x0000001f0d037819 */ /* 0x004fe400000006ff */
[----:B------:R-:W-:Y:S02]  /*2140*/  LEA R4, R16, UR13, 0x4 ;  /* 0x0000000d10047c11 */ /* 0x000fe4000f8e20ff */
[----:B------:R-:W1:Y:S02]  /*2150*/  SYNCS.PHASECHK.TRANS64.TRYWAIT P0, [R2+URZ+0x70], R3 ;  /* 0x00007003020075a7 */ /* 0x000e6400080011ff */
[----:B-1----:R-:W-:Y:S05]  /*2160*/  @!P0 BRA `(.L_x_36) ;  /* 0x00000060003c8947 */ /* 0x002fea0003800000 */
.L_x_136:
[----:B------:R-:W2:Y:S01]  /*2170*/  LDS.128 R4, [R4+0x100] ;  /* 0x0001000004047984 */ /* 0x000ea20000000c00 */
[----:B---3--:R-:W-:Y:S01]  /*2180*/  ISETP.GE.AND P0, PT, R26, 0x1, PT ;  /* 0x000000011a00780c */ /* 0x008fe20003f06270 */
[----:B-1----:R-:W-:Y:S01]  /*2190*/  VIADD R2, R2, 0x80 ;  /* 0x0000008002027836 */ /* 0x002fe20000000000 */
[----:B------:R-:W-:Y:S01]  /*21a0*/  @!PT LDS RZ, [RZ] ;  /* 0x00000000fffff984 */ /* 0x000fe20000000800 */
[----:B------:R-:W-:Y:S01]  /*21b0*/  @!PT LDS RZ, [RZ] ;  /* 0x00000000fffff984 */ /* 0x000fe20000000800 */
[----:B------:R-:W-:Y:S01]  /*21c0*/  @!PT LDS RZ, [RZ] ;  /* 0x00000000fffff984 */ /* 0x000fe20000000800 */
[----:B------:R-:W-:Y:S01]  /*21d0*/  @!PT LDS RZ, [RZ] ;  /* 0x00000000fffff984 */ /* 0x000fe20000000800 */
[----:B------:R1:W-:Y:S06]  /*21e0*/  MEMBAR.ALL.CTA ;  /* 0x0000000000007992 */ /* 0x0003ec0000008000 */
[----:B-1----:R-:W1:Y:S01]  /*21f0*/  FENCE.VIEW.ASYNC.S ;  /* 0x00000000000073c6 */ /* 0x002e620000000000 */
[----:B------:R-:W-:-:S04]  /*2200*/  PRMT R2, RZ, 0x654, R2 ;  /* 0x00000654ff027816 */ /* 0x000fc80000000002 */
[----:B-1----:R1:W-:Y:S01]  /*2210*/  SYNCS.ARRIVE.TRANS64.RED.A1T0 RZ, [R2+URZ], RZ ;  /* 0x000000ff02ff79a7 */ /* 0x0023e200081004ff */
[----:B--2---:R-:W-:-:S13]  /*2220*/  LOP3.LUT P2, RZ, R6, 0x1, RZ, 0xc0, !PT ;  /* 0x0000000106ff7812 */ /* 0x004fda000784c0ff */
[----:B------:R-:W-:Y:S01]  /*2230*/  @P2 SHF.R.U32.HI R3, RZ, 0x10, R5 ;  /* 0x00000010ff032819 */ /* 0x000fe20000011605 */
[----:B------:R-:W-:Y:S01]  /*2240*/  VOTEU.ANY UP0, P2 ;  /* 0x0000000000ff7886 */ /* 0x000fe20001000100 */
[----:B------:R-:W-:Y:S02]  /*2250*/  @P2 MOV R10, R4 ;  /* 0x00000004000a2202 */ /* 0x000fe40000000f00 */
[----:B------:R-:W-:Y:S02]  /*2260*/  @P2 R2UR.BROADCAST UR4, R3 ;  /* 0x00000000030422ca */ /* 0x000fe400008e0000 */
[----:B------:R-:W-:-:S11]  /*2270*/  @P2 LOP3.LUT R9, R5, 0xffff, RZ, 0xc0, !PT ;  /* 0x0000ffff05092812 */ /* 0x000fd600078ec0ff */
[----:B------:R-:W-:Y:S01]  /*2280*/  @UP0 UMOV UR60, UR4 ;  /* 0x00000004003c0c82 */ /* 0x000fe20008000000 */
[----:B-1----:R-:W-:Y:S05]  /*2290*/  @!P0 BRA `(.L_x_37) ;  /* 0x0000000000b88947 */ /* 0x002fea0003800000 */
[----:B------:R-:W4:Y:S01]  /*22a0*/  LDC.64 R4, c[0x0][0xb18] ;  /* 0x0002c600ff047b82 */ /* 0x000f220000000a00 */
[----:B------:R-:W-:-:S07]  /*22b0*/  ISETP.NE.AND P3, PT, R26, 0x1, PT ;  /* 0x000000011a00780c */ /* 0x000fce0003f65270 */
[----:B------:R-:W1:Y:S08]  /*22c0*/  LDC.64 R6, c[0x0][0xb10] ;  /* 0x0002c400ff067b82 */ /* 0x000e700000000a00 */
[----:B------:R-:W2:Y:S08]  /*22d0*/  LDC R14, c[0x0][0xb20] ;  /* 0x0002c800ff0e7b82 */ /* 0x000eb00000000800 */
[----:B------:R-:W3:Y:S01]  /*22e0*/  LDC R15, c[0x0][0xb0c] ;  /* 0x0002c300ff0f7b82 */ /* 0x000ee20000000800 */
[----:B----4-:R-:W-:Y:S01]  /*22f0*/  IMAD.HI.U32 R19, R0, R5, RZ ;  /* 0x0000000500137227 */ /* 0x010fe200078e00ff */
[----:B------:R-:W-:-:S03]  /*2300*/  ISETP.NE.AND P0, PT, R4, 0x1, PT ;  /* 0x000000010400780c */ /* 0x000fc60003f05270 */
[----:B------:R-:W-:-:S03]  /*2310*/  IMAD.HI.U32 R5, R9, R5, RZ ;  /* 0x0000000509057227 */ /* 0x000fc600078e00ff */
[----:B------:R-:W4:Y:S01]  /*2320*/  LDC.64 R2, c[0x0][0xb28] ;  /* 0x0002ca00ff027b82 */ /* 0x000f220000000a00 */
[----:B-1----:R-:W-:-:S04]  /*2330*/  IMAD.HI.U32 R20, R8, R6, RZ ;  /* 0x0000000608147227 */ /* 0x002fc800078e00ff */
[----:B------:R-:W-:Y:S01]  /*2340*/  IMAD.HI.U32 R21, R10, R6, RZ ;  /* 0x000000060a157227 */ /* 0x000fe200078e00ff */
[----:B------:R-:W-:Y:S02]  /*2350*/  SHF.R.U32.HI R20, RZ, R7, R20 ;  /* 0x00000007ff147219 */ /* 0x000fe40000011614 */
[-C--:B--2---:R-:W-:Y:S02]  /*2360*/  SHF.R.U32.HI R19, RZ, R14.reuse, R19 ;  /* 0x0000000eff137219 */ /* 0x084fe40000011613 */
[----:B------:R-:W-:Y:S02]  /*2370*/  SHF.R.U32.HI R5, RZ, R14, R5 ;  /* 0x0000000eff057219 */ /* 0x000fe40000011605 */
[----:B------:R-:W-:Y:S02]  /*2380*/  SEL R19, R0, R19, !P0 ;  /* 0x0000001300137207 */ /* 0x000fe40004000000 */
[----:B------:R-:W-:Y:S02]  /*2390*/  SHF.R.U32.HI R21, RZ, R7, R21 ;  /* 0x00000007ff157219 */ /* 0x000fe40000011615 */
[----:B---3--:R-:W-:-:S02]  /*23a0*/  ISETP.NE.AND P1, PT, R15, 0x1, PT ;  /* 0x000000010f00780c */ /* 0x008fc40003f25270 */
[----:B------:R-:W-:Y:S02]  /*23b0*/  SEL R5, R9, R5, !P0 ;  /* 0x0000000509057207 */ /* 0x000fe40004000000 */
[----:B------:R-:W-:Y:S02]  /*23c0*/  SEL R20, R8, R20, !P1 ;  /* 0x0000001408147207 */ /* 0x000fe40004800000 */
[----:B------:R-:W-:Y:S01]  /*23d0*/  SEL R21, R10, R21, !P1 ;  /* 0x000000150a157207 */ /* 0x000fe20004800000 */
[----:B----4-:R-:W-:-:S04]  /*23e0*/  IMAD.HI.U32 R18, R19, R2, RZ ;  /* 0x0000000213127227 */ /* 0x010fc800078e00ff */
        /* <DEDUP_REMOVED lines=10> */
[----:B------:R-:W-:-:S04]  /*2490*/  @!P0 IMAD.HI.U32 R7, R21, R2, RZ ;  /* 0x0000000215078227 */ /* 0x000fc800078e00ff */
[----:B------:R-:W-:Y:S01]  /*24a0*/  IMAD.MOV R2, RZ, RZ, -R6 ;  /* 0x000000ffff027224 */ /* 0x000fe200078e0a06 */
[----:B------:R-:W-:Y:S02]  /*24b0*/  @!P0 SHF.R.U32.HI R3, RZ, R3, R7 ;  /* 0x00000003ff038219 */ /* 0x000fe40000011607 */
[----:B------:R-:W-:Y:S01]  /*24c0*/  IADD3 R7, PT, PT, -R5, RZ, RZ ;  /* 0x000000ff05077210 */ /* 0x000fe20007ffe1ff */
[----:B------:R-:W-:Y:S01]  /*24d0*/  IMAD R2, R26, R2, R5 ;  /* 0x000000021a027224 */ /* 0x000fe200078e0205 */
        /* <DEDUP_REMOVED lines=10> */
.L_x_37:
[----:B------:R-:W1:Y:S02]  /*2580*/  LDCU UR4, c[0x0][0xb30] ;  /* 0x00016600ff0477ac */ /* 0x000e640008000800 */
[----:B-1----:R-:W-:-:S09]  /*2590*/  UISETP.NE.AND UP0, UPT, UR4, 0x1, UPT ;  /* 0x000000010400788c */ /* 0x002fd2000bf05270 */
[----:B------:R-:W-:Y:S05]  /*25a0*/  BRA.U UP0, `(.L_x_38) ;  /* 0x0000000100407547 */ /* 0x000fea000b800000 */
[----:B------:R-:W1:Y:S08]  /*25b0*/  LDC.64 R4, c[0x0][0xb10] ;  /* 0x0002c400ff047b82 */ /* 0x000e700000000a00 */
[----:B------:R-:W2:Y:S08]  /*25c0*/  LDC.64 R2, c[0x0][0xb18] ;  /* 0x0002c600ff027b82 */ /* 0x000eb00000000a00 */
[----:B------:R-:W3:Y:S08]  /*25d0*/  LDC R6, c[0x0][0xb20] ;  /* 0x0002c800ff067b82 */ /* 0x000ef00000000800 */
[----:B------:R-:W4:Y:S01]  /*25e0*/  LDC R7, c[0x0][0xb0c] ;  /* 0x0002c300ff077b82 */ /* 0x000f220000000800 */
[----:B-1----:R-:W-:-:S05]  /*25f0*/  IMAD.HI.U32 R4, R10, R4, RZ ;  /* 0x000000040a047227 */ /* 0x002fca00078e00ff */
[----:B------:R-:W-:Y:S01]  /*2600*/  SHF.R.U32.HI R4, RZ, R5, R4 ;  /* 0x00000005ff047219 */ /* 0x000fe20000011604 */
[----:B--2---:R-:W-:Y:S01]  /*2610*/  IMAD.HI.U32 R3, R9, R3, RZ ;  /* 0x0000000309037227 */ /* 0x004fe200078e00ff */
[----:B------:R-:W-:-:S04]  /*2620*/  ISETP.NE.AND P0, PT, R2, 0x1, PT ;  /* 0x000000010200780c */ /* 0x000fc80003f05270 */
[----:B---3--:R-:W-:-:S04]  /*2630*/  SHF.R.U32.HI R3, RZ, R6, R3 ;  /* 0x00000006ff037219 */ /* 0x008fc80000011603 */
[----:B------:R-:W-:Y:S02]  /*2640*/  SEL R3, R9, R3, !P0 ;  /* 0x0000000309037207 */ /* 0x000fe40004000000 */
[----:B----4-:R-:W-:-:S04]  /*2650*/  ISETP.NE.AND P1, PT, R7, 0x1, PT ;  /* 0x000000010700780c */ /* 0x010fc80003f25270 */
[----:B------:R-:W-:-:S05]  /*2660*/  SEL R4, R10, R4, !P1 ;  /* 0x000000040a047207 */ /* 0x000fca0004800000 */
[----:B------:R-:W-:Y:S02]  /*2670*/  IMAD.IADD R5, R3, 0x1, -R4 ;  /* 0x0000000103057824 */ /* 0x000fe400078e0a04 */
[----:B------:R-:W-:Y:S02]  /*2680*/  IMAD.IADD R3, R4, 0x1, -R3 ;  /* 0x0000000104037824 */ /* 0x000fe400078e0a03 */
[----:B------:R-:W-:Y:S02]  /*2690*/  IMAD R10, R5, R7, R10 ;  /* 0x00000007050a7224 */ /* 0x000fe400078e020a */
[----:B------:R-:W-:-:S07]  /*26a0*/  IMAD R9, R3, R2, R9 ;  /* 0x0000000203097224 */ /* 0x000fce00078e0209 */
.L_x_38:
[----:B------:R-:W-:Y:S01]  /*26b0*/  VIADD R16, R16, 0x1 ;  /* 0x0000000110107836 */ /* 0x000fe20000000000 */
[----:B------:R-:W-:Y:S01]  /*26c0*/  PLOP3.LUT P1, PT, PT, PT, PT, 0x80, 0x8 ;  /* 0x000000000008781c */ /* 0x000fe20003f2f070 */
[----:B------:R-:W-:Y:S02]  /*26d0*/  IMAD.IADD R15, R10, 0x1, R63 ;  /* 0x000000010a0f7824 */ /* 0x000fe400078e023f */
[----:B------:R-:W-:Y:S01]  /*26e0*/  IMAD.IADD R14, R9, 0x1, R62 ;  /* 0x00000001090e7824 */ /* 0x000fe200078e023e */
[----:B------:R-:W-:-:S04]  /*26f0*/  ISETP.NE.AND P0, PT, R16, 0x2, PT ;  /* 0x000000021000780c */ /* 0x000fc80003f05270 */
[----:B------:R-:W-:Y:S02]  /*2700*/  SEL R2, RZ, 0x1, P0 ;  /* 0x00000001ff027807 */ /* 0x000fe40000000000 */
[----:B------:R-:W-:Y:S02]  /*2710*/  SEL R16, R16, RZ, P0 ;  /* 0x000000ff10107207 */ /* 0x000fe40000000000 */
[----:B------:R-:W-:Y:S01]  /*2720*/  LOP3.LUT R13, R13, R2, RZ, 0x3c, !PT ;  /* 0x000000020d0d7212 */ /* 0x000fe200078e3cff */
[----:B------:R-:W-:Y:S06]  /*2730*/  @P2 BRA `(.L_x_39) ;  /* 0xffffffec00702947 */ /* 0x000fec000383ffff */
[----:B------:R-:W-:Y:S01]  /*2740*/  UIADD3 UR13, UPT, UPT, UR13, 0x10, URZ ;  /* 0x000000100d0d7890 */ /* 0x000fe2000fffe0ff */
[----:B------:R-:W-:-:S03]  /*2750*/  SHF.L.U32 R2, R17, 0x1f, RZ ;  /* 0x0000001f11027819 */ /* 0x000fc600000006ff */
[----:B------:R-:W-:-:S09]  /*2760*/  ULEA UR4, UR23, UR13, 0x3 ;  /* 0x0000000d17047291 */ /* 0x000fd2000f8e18ff */
[----:B------:R-:W1:Y:S02]  /*2770*/  SYNCS.PHASECHK.TRANS64.TRYWAIT P0, [UR4], R2 ;  /* 0x00000002ff0075a7 */ /* 0x000e640008001104 */
[----:B-1----:R-:W-:Y:S05]  /*2780*/  @!P0 BRA `(.L_x_40) ;  /* 0x0000005800c88947 */ /* 0x002fea0003800000 */
.L_x_138:
[----:B------:R-:W-:-:S04]  /*2790*/  UIADD3 UR4, UPT, UPT, UR23, 0x1, URZ ;  /* 0x0000000117047890 */ /* 0x000fc8000fffe0ff */
[----:B------:R-:W-:-:S04]  /*27a0*/  UISETP.NE.AND UP0, UPT, UR4, 0x2, UPT ;  /* 0x000000020400788c */ /* 0x000fc8000bf05270 */
[----:B------:R-:W-:Y:S02]  /*27b0*/  USEL UR5, URZ, 0x1, UP0 ;  /* 0x00000001ff057887 */ /* 0x000fe40008000000 */
[----:B------:R-:W-:-:S04]  /*27c0*/  USEL UR4, UR4, URZ, UP0 ;  /* 0x000000ff04047287 */ /* 0x000fc80008000000 */
[----:B------:R-:W-:Y:S01]  /*27d0*/  ULEA UR4, UR4, UR13, 0x3 ;  /* 0x0000000d04047291 */ /* 0x000fe2000f8e18ff */
[----:B-1----:R-:W-:-:S04]  /*27e0*/  LOP3.LUT R2, R17, UR5, RZ, 0x3c, !PT ;  /* 0x0000000511027c12 */ /* 0x002fc8000f8e3cff */
[----:B------:R-:W-:Y:S01]  /*27f0*/  SHF.L.U32 R2, R2, 0x1f, RZ ;  /* 0x0000001f02027819 */ /* 0x000fe200000006ff */
[----:B----4-:R-:W-:-:S07]  /*2800*/  IMAD.U32 R0, RZ, RZ, UR4 ;  /* 0x00000004ff007e24 */ /* 0x010fce000f8e00ff */
.L_x_41:
[----:B-1----:R1:W2:Y:S02]  /*2810*/  SYNCS.PHASECHK.TRANS64.TRYWAIT P0, [R0+URZ], R2 ;  /* 0x00000002000075a7 */ /* 0x0022a400080011ff */
[----:B--2---:R-:W-:Y:S05]  /*2820*/  @!P0 NANOSLEEP.SYNCS 0x989680 ;  /* 0x009896800000895d */ /* 0x004fea0003900000 */
[----:B------:R-:W2:Y:S02]  /*2830*/  @!P0 SYNCS.PHASECHK.TRANS64 P0, [R0+URZ], R2 ;  /* 0x00000002000085a7 */ /* 0x000ea400080010ff */
[----:B--2---:R-:W-:Y:S05]  /*2840*/  @P0 EXIT ;  /* 0x000000000000094d */ /* 0x004fea0003800000 */
[----:B------:R-:W-:Y:S05]  /*2850*/  BRA `(.L_x_41) ;  /* 0xfffffffc00ec7947 */ /* 0x000fea000383ffff */
.L_x_17:
[----:B------:R-:W-:-:S04]  /*2860*/  UISETP.NE.AND UP1, UPT, UR45, URZ, UPT ;  /* 0x000000ff2d00728c */ /* 0x000fc8000bf25270 */
[----:B------:R-:W-:-:S09]  /*2870*/  UISETP.NE.OR UP1, UPT, UR10, 0x1, UP1 ;  /* 0x000000010a00788c */ /* 0x000fd20008f25670 */
[----:B------:R-:W-:Y:S05]  /*2880*/  BRA.U UP1, `(.L_x_42) ;  /* 0x0000000501487547 */ /* 0x000fea000b800000 */
[----:B------:R-:W-:Y:S01]  /*2890*/  ISETP.NE.AND P2, PT, R2, RZ, PT ;  /* 0x000000ff0200720c */ /* 0x000fe20003f45270 */
[----:B------:R-:W-:Y:S01]  /*28a0*/  IMAD.MOV.U32 R12, RZ, RZ, 0x1 ;  /* 0x00000001ff0c7424 */ /* 0x000fe200078e00ff */
[----:B------:R-:W-:Y:S02]  /*28b0*/  CS2R R10, SRZ ;  /* 0x00000000000a7805 */ /* 0x000fe4000001ff00 */
[----:B------:R-:W-:Y:S01]  /*28c0*/  CS2R R8, SRZ ;  /* 0x0000000000087805 */ /* 0x000fe2000001ff00 */
[----:B------:R-:W-:Y:S01]  /*28d0*/  UMOV UR6, 0x400 ;  /* 0x0000040000067882 */ /* 0x000fe20000000000 */
[----:B------:R-:W-:Y:S01]  /*28e0*/  UMOV UR5, URZ ;  /* 0x000000ff00057c82 */ /* 0x000fe20008000000 */
[----:B------:R-:W-:-:S12]  /*28f0*/  ULEA UR6, UR45, UR6, 0x18 ;  /* 0x000000062d067291 */ /* 0x000fd8000f8ec0ff */
.L_x_46:
[----:B------:R-:W-:Y:S02]  /*2900*/  LEA R0, R8, UR6, 0x3 ;  /* 0x0000000608007c11 */ /* 0x000fe4000f8e18ff */
[----:B------:R-:W-:-:S03]  /*2910*/  SHF.L.U32 R4, R9, 0x1f, RZ ;  /* 0x0000001f09047819 */ /* 0x000fc600000006ff */
[----:B------:R-:W-:Y:S01]  /*2920*/  VIADD R5, R0, 0xe0 ;  /* 0x000000e000057836 */ /* 0x000fe20000000000 */
[----:B------:R-:W1:Y:S02]  /*2930*/  SYNCS.PHASECHK.TRANS64.TRYWAIT P0, [R0+URZ+0xd0], R4 ;  /* 0x0000d004000075a7 */ /* 0x000e6400080011ff */
[----:B-1----:R-:W-:Y:S05]  /*2940*/  @!P0 BRA `(.L_x_43) ;  /* 0x0000005800708947 */ /* 0x002fea0003800000 */
.L_x_139:
[----:B------:R-:W-:Y:S01]  /*2950*/  ULEA UR4, UR5, UR6, 0x3 ;  /* 0x0000000605047291 */ /* 0x000fe2000f8e18ff */
[----:B-1----:R-:W-:Y:S01]  /*2960*/  PRMT R0, RZ, 0x654, R5 ;  /* 0x00000654ff007816 */ /* 0x002fe20000000005 */
[----:B------:R-:W-:Y:S01]  /*2970*/  @!P2 IMAD.MOV.U32 R4, RZ, RZ, 0x10 ;  /* 0x00000010ff04a424 */ /* 0x000fe200078e00ff */
[----:B------:R-:W-:Y:S01]  /*2980*/  SHF.L.U32 R5, R12, 0x1f, RZ ;  /* 0x0000001f0c057819 */ /* 0x000fe200000006ff */
[----:B------:R-:W-:Y:S01]  /*2990*/  UIADD3 UR7, UPT, UPT, UR4, 0x70, URZ ;  /* 0x0000007004077890 */ /* 0x000fe2000fffe0ff */
[----:B------:R1:W-:Y:S05]  /*29a0*/  SYNCS.ARRIVE.TRANS64.RED.A1T0 RZ, [R0+URZ], RZ ;  /* 0x000000ff00ff79a7 */ /* 0x0003ea00081004ff */
[----:B------:R-:W-:Y:S01]  /*29b0*/  IMAD.U32 R6, RZ, RZ, UR7 ;  /* 0x00000007ff067e24 */ /* 0x000fe2000f8e00ff */
[----:B------:R-:W2:Y:S04]  /*29c0*/  SYNCS.PHASECHK.TRANS64.TRYWAIT P0, [UR4+0x80], R5 ;  /* 0x00008005ff0075a7 */ /* 0x000ea80008001104 */
[----:B------:R-:W-:Y:S01]  /*29d0*/  PRMT R6, R2, 0x654, R6 ;  /* 0x0000065402067816 */ /* 0x000fe20000000006 */
[----:B-12---:R-:W-:Y:S06]  /*29e0*/  @!P0 BRA `(.L_x_44) ;  /* 0x00000058005c8947 */ /* 0x006fec0003800000 */
.L_x_141:
[----:B------:R-:W-:Y:S01]  /*29f0*/  ULEA UR8, UR5, UR6, 0x4 ;  /* 0x0000000605087291 */ /* 0x000fe2000f8e20ff */
[----:B------:R-:W-:Y:S01]  /*2a00*/  SEL R3, R6, R3, !P2 ;  /* 0x0000000306037207 */ /* 0x000fe20005000000 */
[----:B------:R-:W-:Y:S01]  /*2a10*/  UIADD3 UR9, UPT, UPT, UR4, 0x70, URZ ;  /* 0x0000007004097890 */ /* 0x000fe2000fffe0ff */
[----:B-1----:R-:W-:Y:S01]  /*2a20*/  LEA R0, R11, UR6, 0x3 ;  /* 0x000000060b007c11 */ /* 0x002fe2000f8e18ff */
[----:B------:R-:W-:Y:S01]  /*2a30*/  UIADD3 UR8, UPT, UPT, UR8, 0x100, URZ ;  /* 0x0000010008087890 */ /* 0x000fe2000fffe0ff */
[----:B------:R1:W-:Y:S01]  /*2a40*/  @!P2 SYNCS.ARRIVE.TRANS64.RED RZ, [R3+URZ], R4 ;  /* 0x0000000403ffa9a7 */ /* 0x0003e200080004ff */
[----:B------:R-:W-:Y:S01]  /*2a50*/  UIADD3 UR4, UPT, UPT, UR5, 0x1, URZ ;  /* 0x0000000105047890 */ /* 0x000fe2000fffe0ff */
[----:B------:R-:W-:-:S03]  /*2a60*/  VIADD R8, R8, 0x1 ;  /* 0x0000000108087836 */ /* 0x000fc60000000000 */
[----:B------:R-:W-:Y:S02]  /*2a70*/  UISETP.NE.AND UP0, UPT, UR4, 0x2, UPT ;  /* 0x000000020400788c */ /* 0x000fe4000bf05270 */
[----:B------:R-:W-:Y:S01]  /*2a80*/  ISETP.NE.AND P0, PT, R8, 0x2, PT ;  /* 0x000000020800780c */ /* 0x000fe20003f05270 */
[----:B------:R-:W-:Y:S06]  /*2a90*/  UGETNEXTWORKID.BROADCAST [UR8], [UR9] ;  /* 0x00000000080073ca */ /* 0x000fec0008000100 */
[----:B------:R-:W-:Y:S02]  /*2aa0*/  USEL UR7, URZ, 0x1, UP0 ;  /* 0x00000001ff077887 */ /* 0x000fe40008000000 */
[----:B------:R-:W-:-:S04]  /*2ab0*/  USEL UR5, UR4, URZ, UP0 ;  /* 0x000000ff04057287 */ /* 0x000fc80008000000 */
[----:B------:R-:W-:Y:S02]  /*2ac0*/  LOP3.LUT R12, R12, UR7, RZ, 0x3c, !PT ;  /* 0x000000070c0c7c12 */ /* 0x000fe4000f8e3cff */
[----:B-1----:R-:W-:-:S04]  /*2ad0*/  SHF.L.U32 R4, R10, 0x1f, RZ ;  /* 0x0000001f0a047819 */ /* 0x002fc800000006ff */
[----:B------:R-:W1:Y:S02]  /*2ae0*/  SYNCS.PHASECHK.TRANS64.TRYWAIT P1, [R0+URZ+0x70], R4 ;  /* 0x00007004000075a7 */ /* 0x000e6400080211ff */
[----:B-1----:R-:W-:Y:S05]  /*2af0*/  @!P1 BRA `(.L_x_45) ;  /* 0x0000005800309947 */ /* 0x002fea0003800000 */
.L_x_142:
[C---:B-1----:R-:W-:Y:S01]  /*2b00*/  LEA R4, R11.reuse, UR6, 0x4 ;  /* 0x000000060b047c11 */ /* 0x042fe2000f8e20ff */
[----:B------:R-:W-:Y:S01]  /*2b10*/  VIADD R0, R0, 0x80 ;  /* 0x0000008000007836 */ /* 0x000fe20000000000 */
[----:B------:R-:W-:Y:S01]  /*2b20*/  SEL R8, R8, RZ, P0 ;  /* 0x000000ff08087207 */ /* 0x000fe20000000000 */
[----:B------:R-:W-:-:S03]  /*2b30*/  VIADD R11, R11, 0x1 ;  /* 0x000000010b0b7836 */ /* 0x000fc60000000000 */
[----:B------:R-:W1:Y:S01]  /*2b40*/  LDS.128 R4, [R4+0x100] ;  /* 0x0001000004047984 */ /* 0x000e620000000c00 */
[----:B------:R-:W-:Y:S02]  /*2b50*/  PRMT R0, RZ, 0x654, R0 ;  /* 0x00000654ff007816 */ /* 0x000fe40000000000 */
[C---:B------:R-:W-:Y:S01]  /*2b60*/  ISETP.NE.AND P1, PT, R11.reuse, 0x2, PT ;  /* 0x000000020b00780c */ /* 0x040fe20003f25270 */
[----:B------:R-:W-:Y:S01]  /*2b70*/  @!PT LDS RZ, [RZ] ;  /* 0x00000000fffff984 */ /* 0x000fe20000000800 */
[----:B------:R-:W-:Y:S01]  /*2b80*/  @!PT LDS RZ, [RZ] ;  /* 0x00000000fffff984 */ /* 0x000fe20000000800 */
[----:B------:R-:W-:Y:S01]  /*2b90*/  @!PT LDS RZ, [RZ] ;  /* 0x00000000fffff984 */ /* 0x000fe20000000800 */
[----:B------:R-:W-:Y:S01]  /*2ba0*/  @!PT LDS RZ, [RZ] ;  /* 0x00000000fffff984 */ /* 0x000fe20000000800 */
[----:B------:R2:W-:Y:S06]  /*2bb0*/  MEMBAR.ALL.CTA ;  /* 0x0000000000007992 */ /* 0x0005ec0000008000 */
[----:B--2---:R-:W2:Y:S01]  /*2bc0*/  FENCE.VIEW.ASYNC.S ;  /* 0x00000000000073c6 */ /* 0x004ea20000000000 */
[----:B------:R-:W-:Y:S01]  /*2bd0*/  SEL R11, R11, RZ, P1 ;  /* 0x000000ff0b0b7207 */ /* 0x000fe20000800000 */
[----:B--2---:R2:W-:Y:S01]  /*2be0*/  SYNCS.ARRIVE.TRANS64.RED.A1T0 RZ, [R0+URZ], RZ ;  /* 0x000000ff00ff79a7 */ /* 0x0045e200081004ff */
[----:B-1----:R-:W-:-:S02]  /*2bf0*/  LOP3.LUT P3, RZ, R6, 0x1, RZ, 0xc0, !PT ;  /* 0x0000000106ff7812 */ /* 0x002fc4000786c0ff */
[----:B------:R-:W-:-:S04]  /*2c00*/  SEL R4, RZ, 0x1, P1 ;  /* 0x00000001ff047807 */ /* 0x000fc80000800000 */
[----:B------:R-:W-:Y:S02]  /*2c10*/  LOP3.LUT R10, R10, R4, RZ, 0x3c, !PT ;  /* 0x000000040a0a7212 */ /* 0x000fe400078e3cff */
[----:B--2---:R-:W-:-:S04]  /*2c20*/  SEL R0, RZ, 0x1, P0 ;  /* 0x00000001ff007807 */ /* 0x004fc80000000000 */
[----:B------:R-:W-:Y:S01]  /*2c30*/  LOP3.LUT R9, R9, R0, RZ, 0x3c, !PT ;  /* 0x0000000009097212 */ /* 0x000fe200078e3cff */
[----:B------:R-:W-:Y:S06]  /*2c40*/  @P3 BRA `(.L_x_46) ;  /* 0xfffffffc002c3947 */ /* 0x000fec000383ffff */
[----:B------:R-:W-:Y:S01]  /*2c50*/  ULEA UR4, UR5, UR6, 0x3 ;  /* 0x0000000605047291 */ /* 0x000fe2000f8e18ff */
[----:B------:R-:W-:-:S08]  /*2c60*/  SHF.L.U32 R2, R12, 0x1f, RZ ;  /* 0x0000001f0c027819 */ /* 0x000fd000000006ff */
[----:B------:R-:W1:Y:S02]  /*2c70*/  SYNCS.PHASECHK.TRANS64 P0, [UR4+0x80], R2 ;  /* 0x00008002ff0075a7 */ /* 0x000e640008001004 */
[----:B-1----:R-:W-:Y:S05]  /*2c80*/  @P0 BRA `(.L_x_47) ;  /* 0x0000000000080947 */ /* 0x002fea0003800000 */
[----:B------:R-:W1:Y:S02]  /*2c90*/  SYNCS.PHASECHK.TRANS64.TRYWAIT P0, [UR4+0x80], R2 ;  /* 0x00008002ff0075a7 */ /* 0x000e640008001104 */
[----:B-1----:R-:W-:Y:S05]  /*2ca0*/  @!P0 BRA `(.L_x_48) ;  /* 0x0000005400d88947 */ /* 0x002fea0003800000 */
.L_x_47:
[----:B------:R-:W-:-:S04]  /*2cb0*/  UIADD3 UR7, UPT, UPT, UR5, 0x1, URZ ;  /* 0x0000000105077890 */ /* 0x000fc8000fffe0ff */
[----:B------:R-:W-:-:S04]  /*2cc0*/  UISETP.NE.AND UP0, UPT, UR7, 0x2, UPT ;  /* 0x000000020700788c */ /* 0x000fc8000bf05270 */
[----:B------:R-:W-:Y:S02]  /*2cd0*/  USEL UR8, URZ, 0x1, UP0 ;  /* 0x00000001ff087887 */ /* 0x000fe40008000000 */
[----:B------:R-:W-:-:S04]  /*2ce0*/  USEL UR7, UR7, URZ, UP0 ;  /* 0x000000ff07077287 */ /* 0x000fc80008000000 */
[----:B------:R-:W-:Y:S01]  /*2cf0*/  ULEA UR7, UR7, UR6, 0x3 ;  /* 0x0000000607077291 */ /* 0x000fe2000f8e18ff */
[----:B-1----:R-:W-:-:S04]  /*2d00*/  LOP3.LUT R2, R12, UR8, RZ, 0x3c, !PT ;  /* 0x000000080c027c12 */ /* 0x002fc8000f8e3cff */
[----:B------:R-:W-:-:S04]  /*2d10*/  SHF.L.U32 R0, R2, 0x1f, RZ ;  /* 0x0000001f02007819 */ /* 0x000fc800000006ff */
[----:B------:R-:W1:Y:S02]  /*2d20*/  SYNCS.PHASECHK.TRANS64 P0, [UR7+0x80], R0 ;  /* 0x00008000ff0075a7 */ /* 0x000e640008001007 */
[----:B-1----:R-:W-:Y:S05]  /*2d30*/  @P0 EXIT ;  /* 0x000000000000094d */ /* 0x002fea0003800000 */
[----:B------:R-:W-:Y:S02]  /*2d40*/  SHF.L.U32 R2, R2, 0x1f, RZ ;  /* 0x0000001f02027819 */ /* 0x000fe400000006ff */
[----:B------:R-:W-:-:S07]  /*2d50*/  MOV R0, UR7 ;  /* 0x0000000700007c02 */ /* 0x000fce0008000f00 */
.L_x_49:
[----:B-1----:R1:W2:Y:S02]  /*2d60*/  SYNCS.PHASECHK.TRANS64.TRYWAIT P0, [R0+URZ+0x80], R2 ;  /* 0x00008002000075a7 */ /* 0x0022a400080011ff */
[----:B--2---:R-:W-:Y:S05]  /*2d70*/  @!P0 NANOSLEEP.SYNCS 0x989680 ;  /* 0x009896800000895d */ /* 0x004fea0003900000 */
[----:B------:R-:W2:Y:S02]  /*2d80*/  @!P0 SYNCS.PHASECHK.TRANS64 P0, [R0+URZ+0x80], R2 ;  /* 0x00008002000085a7 */ /* 0x000ea400080010ff */
[----:B--2---:R-:W-:Y:S05]  /*2d90*/  @P0 EXIT ;  /* 0x000000000000094d */ /* 0x004fea0003800000 */
[----:B------:R-:W-:Y:S05]  /*2da0*/  BRA `(.L_x_49) ;  /* 0xfffffffc00ec7947 */ /* 0x000fea000383ffff */
.L_x_42:
[----:B------:R-:W-:-:S09]  /*2db0*/  UISETP.NE.AND UP1, UPT, UR10, URZ, UPT ;  /* 0x000000ff0a00728c */ /* 0x000fd2000bf25270 */
[----:B------:R-:W-:Y:S05]  /*2dc0*/  BRA.U UP1, `(.L_x_50) ;  /* 0x0000001501047547 */ /* 0x000fea000b800000 */
[----:B------:R-:W-:Y:S01]  /*2dd0*/  UMOV UR4, 0x40 ;  /* 0x0000004000047882 */ /* 0x000fe20000000000 */
[----:B------:R-:W-:Y:S01]  /*2de0*/  NOP ;  /* 0x0000000000007918 */ /* 0x000fe20000000000 */
[----:B------:R-:W-:Y:S01]  /*2df0*/  ULEA UR5, UR45, UR4, 0x18 ;  /* 0x000000042d057291 */ /* 0x000fe2000f8ec0ff */
[----:B------:R-:W-:Y:S02]  /*2e00*/  UMOV UR6, 0x400 ;  /* 0x0000040000067882 */ /* 0x000fe40000000000 */
[----:B------:R-:W-:-:S06]  /*2e10*/  ULEA UR6, UR45, UR6, 0x18 ;  /* 0x000000062d067291 */ /* 0x000fcc000f8ec0ff */
[----:B------:R-:W1:Y:S02]  /*2e20*/  LDS.U8 R0, [UR5+0x1c] ;  /* 0x00001c05ff007984 */ /* 0x000e640008000000 */
[----:B-1----:R-:W-:-:S13]  /*2e30*/  ISETP.NE.AND P0, PT, R0, RZ, PT ;  /* 0x000000ff0000720c */ /* 0x002fda0003f05270 */
[----:B------:R-:W-:Y:S05]  /*2e40*/  @P0 BRA `(.L_x_51) ;  /* 0x0000000000580947 */ /* 0x000fea0003800000 */
[----:B------:R-:W-:-:S13]  /*2e50*/  ELECT P0, URZ, PT ;  /* 0x0000000000ff782f */ /* 0x000fda0003800000 */
[----:B------:R-:W-:Y:S05]  /*2e60*/  @!P0 BRA `(.L_x_52) ;  /* 0x0000000000608947 */ /* 0x000fea0003800000 */
[----:B------:R-:W-:Y:S01]  /*2e70*/  UMOV UR4, 0x10 ;  /* 0x0000001000047882 */ /* 0x000fe20000000000 */
[----:B------:R-:W-:Y:S01]  /*2e80*/  HFMA2 R0, -RZ, RZ, 0, 5.9604644775390625e-08 ;  /* 0x00000001ff007431 */ /* 0x000fe200000001ff */
[----:B------:R-:W-:-:S03]  /*2e90*/  MOV R2, 0xffff ;  /* 0x0000ffff00027802 */ /* 0x000fc60000000f00 */
[----:B------:R-:W-:Y:S04]  /*2ea0*/  DEPBAR.LE SB1, 0x36 ;  /* 0x00009d800000791a */ /* 0x000fe80000000000 */
[----:B------:R-:W1:Y:S02]  /*2eb0*/  UTCATOMSWS.FIND_AND_SET.ALIGN UP0, UR4, UR4 ;  /* 0x00000004000475e3 */ /* 0x000e640008000800 */
[----:B-1----:R-:W-:Y:S01]  /*2ec0*/  MOV R3, UR4 ;  /* 0x0000000400037c02 */ /* 0x002fe20008000f00 */
[----:B------:R-:W-:Y:S06]  /*2ed0*/  BRA.U UP0, `(.L_x_53) ;  /* 0x0000000100187547 */ /* 0x000fec000b800000 */
.L_x_54:
[----:B------:R-:W-:Y:S05]  /*2ee0*/  NANOSLEEP 0x64 ;  /* 0x000000640000795d */ /* 0x000fea0003800000 */
[----:B------:R-:W-:-:S05]  /*2ef0*/  UMOV UR4, 0x10 ;  /* 0x0000001000047882 */ /* 0x000fca0000000000 */
[----:B------:R-:W-:Y:S04]  /*2f00*/  DEPBAR.LE SB1, 0x36 ;  /* 0x00009d800000791a */ /* 0x000fe80000000000 */
[----:B------:R-:W1:Y:S02]  /*2f10*/  UTCATOMSWS.FIND_AND_SET.ALIGN UP0, UR4, UR4 ;  /* 0x00000004000475e3 */ /* 0x000e640008000800 */
[----:B-1----:R-:W-:Y:S01]  /*2f20*/  MOV R3, UR4 ;  /* 0x0000000400037c02 */ /* 0x002fe20008000f00 */
[----:B------:R-:W-:Y:S05]  /*2f30*/  BRA.U !UP0, `(.L_x_54) ;  /* 0xfffffffd08e87547 */ /* 0x000fea000b83ffff */
.L_x_53:
[-C--:B------:R-:W-:Y:S02]  /*2f40*/  SHF.L.U32 R2, R2, R3.reuse, RZ ;  /* 0x0000000302027219 */ /* 0x080fe400000006ff */
[----:B------:R-:W-:Y:S01]  /*2f50*/  SHF.L.U32 R0, R0, R3, RZ ;  /* 0x0000000300007219 */ /* 0x000fe200000006ff */
[----:B------:R-:W-:Y:S02]  /*2f60*/  IMAD.SHL.U32 R3, R3, 0x20, RZ ;  /* 0x0000002003037824 */ /* 0x000fe400078e00ff */
[----:B------:R1:W-:Y:S04]  /*2f70*/  ATOMS.OR RZ, [UR5+0x14], R2 ;  /* 0x00001402ffff798c */ /* 0x0003e8000b000005 */
[----:B------:R1:W-:Y:S04]  /*2f80*/  ATOMS.OR RZ, [UR5+0x18], R0 ;  /* 0x00001800ffff798c */ /* 0x0003e8000b000005 */
[----:B------:R1:W-:Y:S01]  /*2f90*/  STS [UR6+0x120], R3 ;  /* 0x00012003ff007988 */ /* 0x0003e20008000806 */
[----:B------:R-:W-:Y:S05]  /*2fa0*/  BRA `(.L_x_52) ;  /* 0x0000000000107947 */ /* 0x000fea0003800000 */
.L_x_51:
[----:B------:R-:W-:Y:S02]  /*2fb0*/  MOV R0, 0xffffffff ;  /* 0xffffffff00007802 */ /* 0x000fe40000000f00 */
[----:B------:R-:W-:-:S03]  /*2fc0*/  MOV R2, 0x2ff0 ;  /* 0x00002ff000027802 */ /* 0x000fc60000000f00 */
[----:B------:R1:W-:Y:S04]  /*2fd0*/  STS [UR6+0x120], R0 ;  /* 0x00012000ff007988 */ /* 0x0003e80008000806 */
[----:B-1-3-5:R-:W-:Y:S05]  /*2fe0*/  CALL.REL.NOINC `($__internal_1_$__cuda_sm10x_tcgen05_guardrail_trap_phase_invalid_during_alloc) ;  /* 0x0000005c00247944 */ /* 0x02afea0003c00000 */
.L_x_52:
[----:B------:R-:W-:Y:S05]  /*2ff0*/  WARPSYNC.ALL ;  /* 0x0000000000007948 */ /* 0x000fea0003800000 */
[----:B------:R-:W2:Y:S01]  /*3000*/  S2UR UR4, SR_CgaCtaId ;  /* 0x00000000000479c3 */ /* 0x000ea20000008800 */
[----:B------:R-:W-:Y:S01]  /*3010*/  UMOV UR70, 0x400 ;  /* 0x0000040000467882 */ /* 0x000fe20000000000 */
[----:B------:R-:W-:-:S06]  /*3020*/  NOP ;  /* 0x0000000000007918 */ /* 0x000fcc0000000000 */
[----:B------:R-:W-:Y:S06]  /*3030*/  BAR.ARV 0x6, 0xa0 ;  /* 0x0182800000007b1d */ /* 0x000fec0000002000 */
[----:B------:R-:W4:Y:S01]  /*3040*/  LDCU UR5, c[0x0][0x38c] ;  /* 0x00007180ff0577ac */ /* 0x000f220008000800 */
[----:B------:R-:W-:Y:S01]  /*3050*/  IMAD.MOV.U32 R11, RZ, RZ, 0x1 ;  /* 0x00000001ff0b7424 */ /* 0x000fe200078e00ff */
[----:B------:R-:W-:Y:S01]  /*3060*/  CS2R R8, SRZ ;  /* 0x0000000000087805 */ /* 0x000fe2000001ff00 */
[----:B------:R-:W-:Y:S01]  /*3070*/  IMAD.MOV.U32 R10, RZ, RZ, RZ ;  /* 0x000000ffff0a7224 */ /* 0x000fe200078e00ff */
[----:B------:R-:W3:Y:S01]  /*3080*/  LDCU UR7, c[0x0][0x38c] ;  /* 0x00007180ff0777ac */ /* 0x000ee20008000800 */
[----:B------:R-:W-:Y:S01]  /*3090*/  UMOV UR9, URZ ;  /* 0x000000ff00097c82 */ /* 0x000fe20008000000 */
[----:B------:R-:W-:Y:S01]  /*30a0*/  UMOV UR76, 0x0 ;  /* 0x00000000004c7882 */ /* 0x000fe20000000000 */
[----:B--2---:R-:W-:Y:S01]  /*30b0*/  ULEA UR70, UR4, UR70, 0x18 ;  /* 0x0000004604467291 */ /* 0x004fe2000f8ec0ff */
[----:B------:R-:W-:-:S02]  /*30c0*/  UMOV UR77, 0x8100910 ;  /* 0x08100910004d7882 */ /* 0x000fc40000000000 */
[----:B------:R-:W-:Y:S01]  /*30d0*/  UMOV UR4, URZ ;  /* 0x000000ff00047c82 */ /* 0x000fe20008000000 */
[----:B------:R-:W-:Y:S01]  /*30e0*/  UIADD3 UR6, UPT, UPT, UR70, 0x28400, URZ ;  /* 0x0002840046067890 */ /* 0x000fe2000fffe0ff */
[----:B------:R-:W-:Y:S01]  /*30f0*/  IMAD.U32 R15, RZ, RZ, UR4 ;  /* 0x00000004ff0f7e24 */ /* 0x000fe2000f8e00ff */
[----:B------:R-:W-:Y:S01]  /*3100*/  UMOV UR74, 0x0 ;  /* 0x00000000004a7882 */ /* 0x000fe20000000000 */
[----:B------:R-:W-:Y:S01]  /*3110*/  UMOV UR75, 0x8100910 ;  /* 0x08100910004b7882 */ /* 0x000fe20000000000 */
[----:B----4-:R-:W-:Y:S01]  /*3120*/  UIADD3 UR5, UPT, UPT, UR5, 0x7f, URZ ;  /* 0x0000007f05057890 */ /* 0x010fe2000fffe0ff */
[----:B-1----:R-:W1:Y:S03]  /*3130*/  LDS R0, [UR70+0x120] ;  /* 0x00012046ff007984 */ /* 0x002e660008000800 */
[----:B------:R-:W-:Y:S02]  /*3140*/  USHF.R.S32.HI UR4, URZ, 0x1f, UR5 ;  /* 0x0000001fff047899 */ /* 0x000fe40008011405 */
[----:B---3--:R-:W-:-:S02]  /*3150*/  UISETP.GE.AND UP3, UPT, UR7, 0x1, UPT ;  /* 0x000000010700788c */ /* 0x008fc4000bf66270 */
[----:B------:R-:W-:Y:S02]  /*3160*/  ULEA.HI UR4, UR4, UR5, URZ, 0x7 ;  /* 0x0000000504047291 */ /* 0x000fe4000f8f38ff */
[----:B------:R-:W-:Y:S02]  /*3170*/  UIADD3 UR5, UPT, UPT, UR70, 0x8400, URZ ;  /* 0x0000840046057890 */ /* 0x000fe4000fffe0ff */
[----:B------:R-:W-:Y:S02]  /*3180*/  USHF.R.S32.HI UR8, URZ, 0x7, UR4 ;  /* 0x00000007ff087899 */ /* 0x000fe40008011404 */
[----:B------:R-:W-:Y:S02]  /*3190*/  USHF.R.U32.HI UR4, URZ, 0x4, UR6 ;  /* 0x00000004ff047899 */ /* 0x000fe40008011606 */
[----:B------:R-:W-:Y:S02]  /*31a0*/  UISETP.LT.AND UP0, UPT, UR8, 0x1, UPT ;  /* 0x000000010800788c */ /* 0x000fe4000bf01270 */
[----:B------:R-:W-:Y:S01]  /*31b0*/  IMAD.U32 R12, RZ, RZ, UR8 ;  /* 0x00000008ff0c7e24 */ /* 0x000fe2000f8e00ff */
[----:B------:R-:W-:-:S02]  /*31c0*/  ULOP3.LUT UR4, UR4, 0x3fff, URZ, 0xc0, !UPT ;  /* 0x00003fff04047892 */ /* 0x000fc4000f8ec0ff */
[----:B------:R-:W-:Y:S02]  /*31d0*/  USEL UR6, UR8, 0x1, !UP0 ;  /* 0x0000000108067887 */ /* 0x000fe4000c000000 */
[----:B------:R-:W-:Y:S02]  /*31e0*/  ULOP3.LUT UR73, UR4, 0x10000, URZ, 0xfc, !UPT ;  /* 0x0001000004497892 */ /* 0x000fe4000f8efcff */
[----:B------:R-:W-:Y:S02]  /*31f0*/  UIADD3 UR4, UPT, UPT, -UR6, URZ, URZ ;  /* 0x000000ff06047290 */ /* 0x000fe4000fffe1ff */
[----:B------:R-:W-:-:S04]  /*3200*/  USHF.R.U32.HI UR5, URZ, 0x4, UR5 ;  /* 0x00000004ff057899 */ /* 0x000fc80008011605 */
[----:B------:R-:W-:Y:S01]  /*3210*/  ULOP3.LUT UR5, UR5, 0x3fff, URZ, 0xc0, !UPT ;  /* 0x00003fff05057892 */ /* 0x000fe2000f8ec0ff */
[----:B------:R-:W-:-:S03]  /*3220*/  MOV R14, UR4 ;  /* 0x00000004000e7c02 */ /* 0x000fc60008000f00 */
[----:B------:R-:W-:Y:S01]  /*3230*/  ULOP3.LUT UR72, UR5, 0x10000, URZ, 0xfc, !UPT ;  /* 0x0001000005487892 */ /* 0x000fe2000f8efcff */
[----:B-1----:R-:W-:-:S13]  /*3240*/  R2UR UR8, R0 ;  /* 0x00000000000872ca */ /* 0x002fda00000e0000 */
[----:B------:R-:W-:-:S07]  /*3250*/  MOV R16, UR8 ;  /* 0x0000000800107c02 */ /* 0x000fce0008000f00 */
.L_x_61:
[----:B------:R-:W-:Y:S02]  /*3260*/  LEA R0, R10, UR70, 0x3 ;  /* 0x000000460a007c11 */ /* 0x000fe4000f8e18ff */
[----:B------:R-:W-:Y:S02]  /*3270*/  SHF.L.U32 R2, R9, 0x1f, RZ ;  /* 0x0000001f09027819 */ /* 0x000fe400000006ff */
[----:B------:R-:W-:Y:S01]  /*3280*/  PLOP3.LUT P0, PT, PT, PT, UP3, 0x80, 0x8 ;  /* 0x000000000008781c */ /* 0x000fe20003f0f038 */
[----:B------:R-:W-:Y:S01]  /*3290*/  VIADD R3, R0, 0x80 ;  /* 0x0000008000037836 */ /* 0x000fe20000000000 */
[----:B-1----:R-:W1:Y:S02]  /*32a0*/  SYNCS.PHASECHK.TRANS64.TRYWAIT P1, [R0+URZ+0x70], R2 ;  /* 0x00007002000075a7 */ /* 0x002e6400080211ff */
[----:B-1----:R-:W-:Y:S09]  /*32b0*/  @!P1 BRA `(.L_x_55) ;  /* 0x00000050006c9947 */ /* 0x002ff20003800000 */
.L_x_144:
[----:B------:R-:W-:Y:S01]  /*32c0*/  LEA R4, R10, UR70, 0x4 ;  /* 0x000000460a047c11 */ /* 0x000fe2000f8e20ff */
[----:B------:R-:W-:Y:S01]  /*32d0*/  @UP3 ULEA UR4, UR9, UR70, 0x3 ;  /* 0x0000004609043291 */ /* 0x000fe2000f8e18ff */
[----:B------:R-:W-:Y:S02]  /*32e0*/  R2UR UR5, R15 ;  /* 0x000000000f0572ca */ /* 0x000fe400000e0000 */
[----:B------:R-:W-:Y:S02]  /*32f0*/  PLOP3.LUT P2, PT, PT, PT, PT, 0x80, 0x8 ;  /* 0x000000000008781c */ /* 0x000fe40003f4f070 */
[----:B------:R-:W2:Y:S01]  /*3300*/  LDS.128 R4, [R4+0x100] ;  /* 0x0001000004047984 */ /* 0x000ea20000000c00 */
[----:B------:R-:W-:Y:S02]  /*3310*/  PRMT R3, RZ, 0x654, R3 ;  /* 0x00000654ff037816 */ /* 0x000fe40000000003 */
[----:B-1----:R-:W-:Y:S01]  /*3320*/  @P0 SHF.L.U32 R2, R8, 0x1f, RZ ;  /* 0x0000001f08020819 */ /* 0x002fe200000006ff */
[----:B------:R-:W-:Y:S01]  /*3330*/  @!PT LDS RZ, [RZ] ;  /* 0x00000000fffff984 */ /* 0x000fe20000000800 */
[----:B------:R-:W-:Y:S01]  /*3340*/  @!PT LDS RZ, [RZ] ;  /* 0x00000000fffff984 */ /* 0x000fe20000000800 */
[----:B------:R-:W-:Y:S01]  /*3350*/  @!PT LDS RZ, [RZ] ;  /* 0x00000000fffff984 */ /* 0x000fe20000000800 */
[----:B------:R-:W-:Y:S01]  /*3360*/  @!PT LDS RZ, [RZ] ;  /* 0x00000000fffff984 */ /* 0x000fe20000000800 */
[----:B------:R1:W-:Y:S06]  /*3370*/  MEMBAR.ALL.CTA ;  /* 0x0000000000007992 */ /* 0x0003ec0000008000 */
[----:B-1----:R-:W1:Y:S01]  /*3380*/  FENCE.VIEW.ASYNC.S ;  /* 0x00000000000073c6 */ /* 0x002e620000000000 */
[----:B------:R-:W-:-:S02]  /*3390*/  SHF.L.U32 R0, R11, 0x1f, RZ ;  /* 0x0000001f0b007819 */ /* 0x000fc400000006ff */
[----:B------:R-:W-:Y:S01]  /*33a0*/  R2UR UR6, R16 ;  /* 0x00000000100672ca */ /* 0x000fe200000e0000 */
[----:B------:R-:W-:-:S06]  /*33b0*/  ULEA UR7, UR5, UR70, 0x3 ;  /* 0x0000004605077291 */ /* 0x000fcc000f8e18ff */
[----:B------:R-:W-:-:S06]  /*33c0*/  IMAD.U32 R13, RZ, RZ, UR7 ;  /* 0x00000007ff0d7e24 */ /* 0x000fcc000f8e00ff */
[----:B------:R-:W-:Y:S01]  /*33d0*/  ULEA UR8, UR5, UR6, 0x6 ;  /* 0x0000000605087291 */ /* 0x000fe2000f8e30ff */
[----:B-1----:R1:W-:Y:S01]  /*33e0*/  SYNCS.ARRIVE.TRANS64.RED.A1T0 RZ, [R3+URZ], RZ ;  /* 0x000000ff03ff79a7 */ /* 0x0023e200081004ff */
[----:B------:R1:W3:Y:S01]  /*33f0*/  @P0 SYNCS.PHASECHK.TRANS64.TRYWAIT P2, [UR4], R2 ;  /* 0x00000002ff0005a7 */ /* 0x0002e20008041104 */
[----:B--2---:R-:W-:Y:S01]  /*3400*/  LOP3.LUT P1, RZ, R6, 0x1, RZ, 0xc0, !PT ;  /* 0x0000000106ff7812 */ /* 0x004fe2000782c0ff */
[----:B------:R-:W2:Y:S02]  /*3410*/  SYNCS.PHASECHK.TRANS64.TRYWAIT P0, [UR7+0xb0], R0 ;  /* 0x0000b000ff0075a7 */ /* 0x000ea40008001107 */
[----:B-123--:R-:W-:Y:S10]  /*3420*/  @!P0 BRA `(.L_x_56) ;  /* 0x0000005000248947 */ /* 0x00eff40003800000 */
.L_x_146:
[----:B------:R-:W-:Y:S01]  /*3430*/  IADD3 R10, PT, PT, R10, 0x1, RZ ;  /* 0x000000010a0a7810 */ /* 0x000fe20007ffe0ff */
[----:B------:R-:W-:Y:S06]  /*3440*/  BRA.U !UP3, `(.L_x_57) ;  /* 0x000000050bec7547 */ /* 0x000fec000b800000 */
[----:B------:R-:W-:Y:S01]  /*3450*/  R2UR UR69, R14 ;  /* 0x000000000e4572ca */ /* 0x000fe200000e0000 */
[----:B------:R-:W-:Y:S01]  /*3460*/  UPLOP3.LUT UP4, UPT, UPT, UPT, UPT, 0x40, 0x4 ;  /* 0x000000000004789c */ /* 0x000fe20003f8e870 */
[----:B------:R-:W-:Y:S01]  /*3470*/  R2UR UR68, R12 ;  /* 0x000000000c4472ca */ /* 0x000fe200000e0000 */
[----:B------:R-:W-:-:S14]  /*3480*/  UMOV UR7, UR9 ;  /* 0x0000000900077c82 */ /* 0x000fdc0008000000 */
.L_x_60:
[----:B------:R-:W-:Y:S02]  /*3490*/  UIADD3 UR69, UPT, UPT, UR69, 0x1, URZ ;  /* 0x0000000145457890 */ /* 0x000fe4000fffe0ff */
[----:B--2---:R-:W-:Y:S02]  /*34a0*/  ULEA UR5, UR7, UR70, 0x3 ;  /* 0x0000004607057291 */ /* 0x004fe4000f8e18ff */
[----:B------:R-:W-:Y:S01]  /*34b0*/  UISETP.NE.AND UP0, UPT, UR69, URZ, UPT ;  /* 0x000000ff4500728c */ /* 0x000fe2000bf05270 */
[----:B------:R-:W-:Y:S10]  /*34c0*/  @P2 BRA `(.L_x_58) ;  /* 0x00000000000c2947 */ /* 0x000ff40003800000 */
[----:B-1----:R-:W-:Y:S04]  /*34d0*/  SHF.L.U32 R2, R8, 0x1f, RZ ;  /* 0x0000001f08027819 */ /* 0x002fe800000006ff */
[----:B------:R-:W1:Y:S02]  /*34e0*/  SYNCS.PHASECHK.TRANS64.TRYWAIT P0, [UR5], R2 ;  /* 0x00000002ff0075a7 */ /* 0x000e640008001105 */
[----:B-1----:R-:W-:Y:S05]  /*34f0*/  @!P0 BRA `(.L_x_59) ;  /* 0x00000050000c8947 */ /* 0x002fea0003800000 */
.L_x_58:
[----:B------:R-:W-:Y:S01]  /*3500*/  UISETP.NE.AND UP1, UPT, UR68, 0x1, UPT ;  /* 0x000000014400788c */ /* 0x000fe2000bf25270 */
[----:B------:R-:W-:Y:S01]  /*3510*/  PLOP3.LUT P2, PT, PT, PT, PT, 0x80, 0x8 ;  /* 0x000000000008781c */ /* 0x000fe20003f4f070 */
[----:B------:R-:W-:Y:S01]  /*3520*/  UIADD3 UR9, UPT, UPT, UR7, 0x1, URZ ;  /* 0x0000000107097890 */ /* 0x000fe2000fffe0ff */
[----:B------:R-:W-:Y:S01]  /*3530*/  MOV.SPILL R3, UR75 ;  /* 0x0000004b00037c02 */ /* 0x000fe20009000f00 */
[----:B------:R-:W-:Y:S01]  /*3540*/  UIADD3 UR71, UPT, UPT, UR5, 0x10, URZ ;  /* 0x0000001005477890 */ /* 0x000fe2000fffe0ff */
[----:B-1----:R-:W-:Y:S01]  /*3550*/  MOV.SPILL R2, UR74 ;  /* 0x0000004a00027c02 */ /* 0x002fe20009000f00 */
[----:B------:R-:W-:Y:S01]  /*3560*/  UISETP.NE.AND UP2, UPT, UR9, 0x2, UPT ;  /* 0x000000020900788c */ /* 0x000fe2000bf45270 */
[----:B------:R-:W-:Y:S01]  /*3570*/  PLOP3.LUT P0, PT, PT, PT, UP1, 0x80, 0x8 ;  /* 0x000000000008781c */ /* 0x000fe20003f0f018 */
[----:B------:R-:W-:Y:S02]  /*3580*/  ULEA UR6, UR7, UR73, 0xb ;  /* 0x0000004907067291 */ /* 0x000fe4000f8e58ff */
[----:B------:R-:W-:Y:S02]  /*3590*/  USEL UR5, URZ, 0x1, UP2 ;  /* 0x00000001ff057887 */ /* 0x000fe40009000000 */
[----:B------:R-:W-:Y:S02]  /*35a0*/  USEL UR9, UR9, URZ, UP2 ;  /* 0x000000ff09097287 */ /* 0x000fe40009000000 */
[----:B------:R-:W-:Y:S02]  /*35b0*/  ULEA UR4, UR7, UR72, 0xc ;  /* 0x0000004807047291 */ /* 0x000fe4000f8e60ff */
[----:B------:R-:W-:Y:S01]  /*35c0*/  @UP1 ULEA UR7, UR9, UR70, 0x3 ;  /* 0x0000004609071291 */ /* 0x000fe2000f8e18ff */
[----:B------:R-:W-:Y:S01]  /*35d0*/  LOP3.LUT R8, R8, UR5, RZ, 0x3c, !PT ;  /* 0x0000000508087c12 */ /* 0x000fe2000f8e3cff */
[----:B------:R-:W-:Y:S02]  /*35e0*/  UIADD3 UR20, UPT, UPT, UR6, 0x2, URZ ;  /* 0x0000000206147890 */ /* 0x000fe4000fffe0ff */
[----:B------:R-:W-:Y:S01]  /*35f0*/  UIADD3 UR18, UPT, UPT, UR4, 0x2, URZ ;  /* 0x0000000204127890 */ /* 0x000fe2000fffe0ff */
[----:B------:R-:W-:Y:S01]  /*3600*/  @P0 SHF.L.U32 R0, R8, 0x1f, RZ ;  /* 0x0000001f08000819 */ /* 0x000fe200000006ff */
[----:B------:R-:W-:Y:S02]  /*3610*/  UIADD3 UR14, UPT, UPT, UR6, 0x4, URZ ;  /* 0x00000004060e7890 */ /* 0x000fe4000fffe0ff */
[----:B------:R-:W-:Y:S01]  /*3620*/  UIADD3 UR12, UPT, UPT, UR4, 0x4, URZ ;  /* 0x00000004040c7890 */ /* 0x000fe2000fffe0ff */
[----:B------:R2:W3:Y:S01]  /*3630*/  @P0 SYNCS.PHASECHK.TRANS64.TRYWAIT P2, [UR7], R0 ;  /* 0x00000000ff0005a7 */ /* 0x0004e20008041107 */
[----:B------:R-:W-:Y:S02]  /*3640*/  UIADD3 UR66, UPT, UPT, UR6, 0x6, URZ ;  /* 0x0000000606427890 */ /* 0x000fe4000fffe0ff */
        /* <DEDUP_REMOVED lines=24> */
[----:B------:R-:W-:Y:S01]  /*37d0*/  UIADD3 UR68, UPT, UPT, UR68, -0x1, URZ ;  /* 0xffffffff44447890 */ /* 0x000fe2000fffe0ff */
[----:B------:R-:W-:Y:S01]  /*37e0*/  UMOV UR7, 0x40004040 ;  /* 0x4000404000077882 */ /* 0x000fe20000000000 */
[----:B------:R-:W-:Y:S01]  /*37f0*/  UMOV UR74, 0x0 ;  /* 0x00000000004a7882 */ /* 0x000fe20000000000 */
[----:B------:R-:W-:Y:S01]  /*3800*/  UMOV UR75, 0x8100910 ;  /* 0x08100910004b7882 */ /* 0x000fe20000000000 */
[----:B------:R-:W-:Y:S01]  /*3810*/  UMOV UR5, 0x40004040 ;  /* 0x4000404000057882 */ /* 0x000fe20000000000 */
[----:B------:R-:W-:Y:S01]  /*3820*/  UMOV UR21, 0x40004040 ;  /* 0x4000404000157882 */ /* 0x000fe20000000000 */
[----:B------:R1:W-:Y:S01]  /*3830*/  UTCHMMA gdesc[UR4], gdesc[UR6], tmem[UR8], tmem[UR74], idesc[UR75], UP4 ;  /* 0x00ff4a06040075ea */ /* 0x0003e2000a000008 */
[----:B------:R-:W-:Y:S01]  /*3840*/  UPLOP3.LUT UP4, UPT, UPT, UPT, UPT, 0x80, 0x8 ;  /* 0x000000000008789c */ /* 0x000fe20003f8f070 */
[----:B------:R-:W-:Y:S01]  /*3850*/  UMOV UR19, 0x40004040 ;  /* 0x4000404000137882 */ /* 0x000fe20000000000 */
[----:B------:R-:W-:Y:S01]  /*3860*/  UMOV UR15, 0x40004040 ;  /* 0x40004040000f7882 */ /* 0x000fe20000000000 */
[----:B------:R4:W-:Y:S01]  /*3870*/  UTCHMMA gdesc[UR18], gdesc[UR20], tmem[UR8], tmem[UR74], idesc[UR75], UPT ;  /* 0x00ff4a14120075ea */ /* 0x0009e2000b800008 */
[----:B------:R-:W-:Y:S01]  /*3880*/  UMOV UR13, 0x40004040 ;  /* 0x40004040000d7882 */ /* 0x000fe20000000000 */
        /* <DEDUP_REMOVED lines=18> */
[----:B-1----:R-:W-:Y:S01]  /*39b0*/  UIADD3 UR4, UPT, UPT, UR4, 0xc06, URZ ;  /* 0x00000c0604047890 */ /* 0x002fe2000fffe0ff */
[----:B------:R-:W-:Y:S01]  /*39c0*/  UMOV UR6, 0x0 ;  /* 0x0000000000067882 */ /* 0x000fe20000000000 */
[----:B------:R-:W-:Y:S01]  /*39d0*/  UMOV UR7, 0x8100910 ;  /* 0x0810091000077882 */ /* 0x000fe20000000000 */
[----:B------:R-:W-:Y:S01]  /*39e0*/  UMOV UR31, 0x40004040 ;  /* 0x40004040001f7882 */ /* 0x000fe20000000000 */
[----:B----4-:R-:W-:Y:S01]  /*39f0*/  UMOV UR20, 0x0 ;  /* 0x0000000000147882 */ /* 0x010fe20000000000 */
[----:B------:R-:W-:Y:S01]  /*3a00*/  UMOV UR21, 0x8100910 ;  /* 0x0810091000157882 */ /* 0x000fe20000000000 */
[----:B------:R-:W-:Y:S01]  /*3a10*/  R2UR.FILL UR75, R3 ;  /* 0x00000000034b72ca */ /* 0x000fe200004e0000 */
[----:B------:R1:W-:Y:S01]  /*3a20*/  UTCHMMA gdesc[UR12], gdesc[UR14], tmem[UR8], tmem[UR20], idesc[UR21], UPT ;  /* 0x00ff140e0c0075ea */ /* 0x0003e2000b800008 */
[----:B------:R-:W-:Y:S01]  /*3a30*/  R2UR.FILL UR74, R2 ;  /* 0x00000000024a72ca */ /* 0x000fe200004e0000 */
[----:B------:R-:W-:Y:S01]  /*3a40*/  UTCHMMA gdesc[UR64], gdesc[UR66], tmem[UR8], tmem[UR20], idesc[UR21], UPT ;  /* 0x00ff1442400075ea */ /* 0x000fe2000b800008 */
[----:B------:R-:W-:Y:S01]  /*3a50*/  UTCHMMA gdesc[UR60], gdesc[UR62], tmem[UR8], tmem[UR20], idesc[UR21], UPT ;  /* 0x00ff143e3c0075ea */ /* 0x000fe2000b800008 */
[----:B------:R-:W-:Y:S01]  /*3a60*/  UMOV UR18, 0x0 ;  /* 0x0000000000127882 */ /* 0x000fe20000000000 */
[----:B------:R-:W-:Y:S01]  /*3a70*/  UMOV UR19, 0x8100910 ;  /* 0x0810091000137882 */ /* 0x000fe20000000000 */
[----:B------:R-:W-:Y:S01]  /*3a80*/  UMOV UR29, 0x40004040 ;  /* 0x40004040001d7882 */ /* 0x000fe20000000000 */
[----:B------:R-:W-:Y:S01]  /*3a90*/  UTCHMMA gdesc[UR56], gdesc[UR58], tmem[UR8], tmem[UR18], idesc[UR19], UPT ;  /* 0x00ff123a380075ea */ /* 0x000fe2000b800008 */
[----:B------:R-:W-:Y:S01]  /*3aa0*/  UTCHMMA gdesc[UR52], gdesc[UR54], tmem[UR8], tmem[UR18], idesc[UR19], UPT ;  /* 0x00ff1236340075ea */ /* 0x000fe2000b800008 */
[----:B------:R-:W-:Y:S01]  /*3ab0*/  UTCHMMA gdesc[UR48], gdesc[UR50], tmem[UR8], tmem[UR18], idesc[UR19], UPT ;  /* 0x00ff1232300075ea */ /* 0x000fe2000b800008 */
[----:B------:R-:W-:Y:S01]  /*3ac0*/  UTCHMMA gdesc[UR44], gdesc[UR46], tmem[UR8], tmem[UR6], idesc[UR7], UPT ;  /* 0x00ff062e2c0075ea */ /* 0x000fe2000b800008 */
[----:B------:R-:W-:Y:S01]  /*3ad0*/  UTCHMMA gdesc[UR40], gdesc[UR42], tmem[UR8], tmem[UR6], idesc[UR7], UPT ;  /* 0x00ff062a280075ea */ /* 0x000fe2000b800008 */
[----:B------:R-:W-:Y:S01]  /*3ae0*/  UTCHMMA gdesc[UR36], gdesc[UR38], tmem[UR8], tmem[UR18], idesc[UR19], UPT ;  /* 0x00ff1226240075ea */ /* 0x000fe2000b800008 */
[----:B------:R-:W-:Y:S01]  /*3af0*/  UMOV UR27, 0x40004040 ;  /* 0x40004040001b7882 */ /* 0x000fe20000000000 */
[----:B------:R-:W-:Y:S01]  /*3b00*/  UMOV UR25, 0x40004040 ;  /* 0x4000404000197882 */ /* 0x000fe20000000000 */
[----:B------:R-:W-:Y:S01]  /*3b10*/  UMOV UR23, 0x40004040 ;  /* 0x4000404000177882 */ /* 0x000fe20000000000 */
[----:B------:R-:W-:Y:S01]  /*3b20*/  UMOV UR17, 0x40004040 ;  /* 0x4000404000117882 */ /* 0x000fe20000000000 */
[----:B------:R-:W-:Y:S01]  /*3b30*/  UMOV UR11, 0x40004040 ;  /* 0x40004040000b7882 */ /* 0x000fe20000000000 */
[----:B-1----:R-:W-:Y:S01]  /*3b40*/  UMOV UR14, 0x0 ;  /* 0x00000000000e7882 */ /* 0x002fe20000000000 */
[----:B------:R-:W-:Y:S01]  /*3b50*/  UMOV UR15, 0x8100910 ;  /* 0x08100910000f7882 */ /* 0x000fe20000000000 */
[----:B------:R-:W-:Y:S01]  /*3b60*/  UMOV UR12, 0x0 ;  /* 0x00000000000c7882 */ /* 0x000fe20000000000 */
[----:B------:R-:W-:Y:S01]  /*3b70*/  UMOV UR13, 0x8100910 ;  /* 0x08100910000d7882 */ /* 0x000fe20000000000 */
[----:B------:R-:W-:Y:S01]  /*3b80*/  UTCHMMA gdesc[UR32], gdesc[UR34], tmem[UR8], tmem[UR14], idesc[UR15], UPT ;  /* 0x00ff0e22200075ea */ /* 0x000fe2000b800008 */
[----:B------:R-:W-:Y:S01]  /*3b90*/  UTCHMMA gdesc[UR28], gdesc[UR30], tmem[UR8], tmem[UR12], idesc[UR13], UPT ;  /* 0x00ff0c1e1c0075ea */ /* 0x000fe2000b800008 */
[----:B------:R1:W-:Y:S01]  /*3ba0*/  UTCHMMA gdesc[UR24], gdesc[UR26], tmem[UR8], tmem[UR6], idesc[UR7], UPT ;  /* 0x00ff061a180075ea */ /* 0x0003e2000b800008 */
[----:B------:R2:W-:Y:S01]  /*3bb0*/  UTCHMMA gdesc[UR16], gdesc[UR22], tmem[UR8], tmem[UR76], idesc[UR77], UPT ;  /* 0x00ff4c16100075ea */ /* 0x0005e2000b800008 */
[----:B------:R2:W-:Y:S01]  /*3bc0*/  UTCHMMA gdesc[UR4], gdesc[UR10], tmem[UR8], tmem[UR74], idesc[UR75], UPT ;  /* 0x00ff4a0a040075ea */ /* 0x0005e2000b800008 */
[----:B------:R2:W-:Y:S01]  /*3bd0*/  UTCBAR [UR71], URZ ;  /* 0x000000ff470073e9 */ /* 0x0005e200080000ff */
[----:B-1----:R-:W-:Y:S01]  /*3be0*/  UMOV UR7, UR9 ;  /* 0x0000000900077c82 */ /* 0x002fe20008000000 */
[----:B---3--:R-:W-:Y:S05]  /*3bf0*/  BRA.U UP0, `(.L_x_60) ;  /* 0xfffffff900247547 */ /* 0x008fea000b83ffff */
.L_x_57:
[----:B--2---:R-:W-:Y:S02]  /*3c00*/  R2UR UR4, R15 ;  /* 0x000000000f0472ca */ /* 0x004fe400000e0000 */
[----:B------:R-:W-:Y:S02]  /*3c10*/  R2UR UR5, R13 ;  /* 0x000000000d0572ca */ /* 0x000fe400000e0000 */
[----:B------:R-:W-:-:S04]  /*3c20*/  ISETP.NE.AND P0, PT, R10, 0x2, PT ;  /* 0x000000020a00780c */ /* 0x000fc80003f05270 */
[----:B-1----:R-:W-:Y:S02]  /*3c30*/  SEL R0, RZ, 0x1, P0 ;  /* 0x00000001ff007807 */ /* 0x002fe40000000000 */
[----:B------:R-:W-:Y:S02]  /*3c40*/  SEL R10, R10, RZ, P0 ;  /* 0x000000ff0a0a7207 */ /* 0x000fe40000000000 */
[----:B------:R-:W-:Y:S01]  /*3c50*/  LOP3.LUT R9, R9, R0, RZ, 0x3c, !PT ;  /* 0x0000000009097212 */ /* 0x000fe200078e3cff */
[----:B------:R-:W-:Y:S02]  /*3c60*/  UIADD3 UR4, UPT, UPT, UR4, 0x1, URZ ;  /* 0x0000000104047890 */ /* 0x000fe4000fffe0ff */
[----:B------:R-:W-:Y:S02]  /*3c70*/  UIADD3 UR5, UPT, UPT, UR5, 0x90, URZ ;  /* 0x0000009005057890 */ /* 0x000fe4000fffe0ff */
[----:B------:R-:W-:-:S04]  /*3c80*/  UISETP.NE.AND UP0, UPT, UR4, 0x4, UPT ;  /* 0x000000040400788c */ /* 0x000fc8000bf05270 */
[----:B------:R-:W-:Y:S02]  /*3c90*/  USEL UR6, URZ, 0x1, UP0 ;  /* 0x00000001ff067887 */ /* 0x000fe40008000000 */
[----:B------:R-:W-:Y:S01]  /*3ca0*/  USEL UR4, UR4, URZ, UP0 ;  /* 0x000000ff04047287 */ /* 0x000fe20008000000 */
[----:B------:R1:W-:Y:S03]  /*3cb0*/  UTCBAR [UR5], URZ ;  /* 0x000000ff050073e9 */ /* 0x0003e600080000ff */
[----:B------:R-:W-:Y:S02]  /*3cc0*/  LOP3.LUT R11, R11, UR6, RZ, 0x3c, !PT ;  /* 0x000000060b0b7c12 */ /* 0x000fe4000f8e3cff */
[----:B------:R-:W-:Y:S01]  /*3cd0*/  IMAD.U32 R15, RZ, RZ, UR4 ;  /* 0x00000004ff0f7e24 */ /* 0x000fe2000f8e00ff */
[----:B------:R-:W-:Y:S06]  /*3ce0*/  @P1 BRA `(.L_x_61) ;  /* 0xfffffff4005c1947 */ /* 0x000fec000383ffff */
[----:B------:R-:W2:Y:S01]  /*3cf0*/  S2UR UR8, SR_CgaCtaId ;  /* 0x00000000000879c3 */ /* 0x000ea20000008800 */
[----:B-1----:R-:W-:Y:S02]  /*3d00*/  R2UR UR5, R15 ;  /* 0x000000000f0572ca */ /* 0x002fe400000e0000 */
[----:B------:R-:W-:Y:S01]  /*3d10*/  ELECT P0, URZ, PT ;  /* 0x0000000000ff782f */ /* 0x000fe20003800000 */
[----:B------:R-:W-:Y:S01]  /*3d20*/  IMAD.MOV.U32 R0, RZ, RZ, 0x1 ;  /* 0x00000001ff007424 */ /* 0x000fe200078e00ff */
[----:B------:R-:W-:Y:S01]  /*3d30*/  UIADD3 UR70, UPT, UPT, UR70, 0xb0, URZ ;  /* 0x000000b046467890 */ /* 0x000fe2000fffe0ff */
[----:B------:R-:W-:Y:S01]  /*3d40*/  SHF.L.U32 R2, R11, 0x1f, RZ ;  /* 0x0000001f0b027819 */ /* 0x000fe200000006ff */
[----:B------:R-:W-:Y:S01]  /*3d50*/  UMOV UR4, 0x40 ;  /* 0x0000004000047882 */ /* 0x000fe20000000000 */
[----:B------:R-:W-:Y:S01]  /*3d60*/  UVIRTCOUNT.DEALLOC.SMPOOL 0x80 ;  /* 0x000000800000784c */ /* 0x000fe20000000000 */
[----:B--2---:R-:W-:-:S05]  /*3d70*/  ULEA UR8, UR8, UR4, 0x18 ;  /* 0x0000000408087291 */ /* 0x004fca000f8ec0ff */
[----:B------:R-:W-:-:S04]  /*3d80*/  ULEA UR4, UR5, UR70, 0x3 ;  /* 0x0000004605047291 */ /* 0x000fc8000f8e18ff */
[----:B------:R1:W-:Y:S05]  /*3d90*/  @P0 STS.U8 [UR8+0x1c], R0 ;  /* 0x00001c00ff000988 */ /* 0x0003ea0008000008 */
[----:B------:R-:W2:Y:S02]  /*3da0*/  SYNCS.PHASECHK.TRANS64.TRYWAIT P0, [UR4], R2 ;  /* 0x00000002ff0075a7 */ /* 0x000ea40008001104 */
[----:B-12---:R-:W-:Y:S05]  /*3db0*/  @!P0 BRA `(.L_x_62) ;  /* 0x0000004400f48947 */ /* 0x006fea0003800000 */
.L_x_149:
[----:B------:R-:W-:-:S13]  /*3dc0*/  R2UR UR4, R15 ;  /* 0x000000000f0472ca */ /* 0x000fda00000e0000 */
[----:B------:R-:W-:-:S04]  /*3dd0*/  UIADD3 UR4, UPT, UPT, UR4, 0x1, URZ ;  /* 0x0000000104047890 */ /* 0x000fc8000fffe0ff */
[----:B------:R-:W-:-:S04]  /*3de0*/  UISETP.NE.AND UP0, UPT, UR4, 0x4, UPT ;  /* 0x000000040400788c */ /* 0x000fc8000bf05270 */
[----:B------:R-:W-:Y:S02]  /*3df0*/  USEL UR6, URZ, 0x1, UP0 ;  /* 0x00000001ff067887 */ /* 0x000fe40008000000 */
[----:B------:R-:W-:-:S04]  /*3e00*/  USEL UR4, UR4, URZ, UP0 ;  /* 0x000000ff04047287 */ /* 0x000fc80008000000 */
[----:B------:R-:W-:Y:S01]  /*3e10*/  ULEA UR5, UR4, UR70, 0x3 ;  /* 0x0000004604057291 */ /* 0x000fe2000f8e18ff */
[----:B-1----:R-:W-:-:S04]  /*3e20*/  LOP3.LUT R2, R11, UR6, RZ, 0x3c, !PT ;  /* 0x000000060b027c12 */ /* 0x002fc8000f8e3cff */
[----:B------:R-:W-:-:S04]  /*3e30*/  SHF.L.U32 R3, R2, 0x1f, RZ ;  /* 0x0000001f02037819 */ /* 0x000fc800000006ff */
[----:B------:R-:W1:Y:S02]  /*3e40*/  SYNCS.PHASECHK.TRANS64.TRYWAIT P0, [UR5], R3 ;  /* 0x00000003ff0075a7 */ /* 0x000e640008001105 */
[----:B-1----:R-:W-:Y:S05]  /*3e50*/  @!P0 BRA `(.L_x_63) ;  /* 0x0000004400e48947 */ /* 0x002fea0003800000 */
.L_x_151:
[----:B------:R-:W-:-:S04]  /*3e60*/  UIADD3 UR4, UPT, UPT, UR4, 0x1, URZ ;  /* 0x0000000104047890 */ /* 0x000fc8000fffe0ff */
[----:B------:R-:W-:-:S04]  /*3e70*/  UISETP.NE.AND UP0, UPT, UR4, 0x4, UPT ;  /* 0x000000040400788c */ /* 0x000fc8000bf05270 */
[----:B------:R-:W-:Y:S02]  /*3e80*/  USEL UR6, URZ, 0x1, UP0 ;  /* 0x00000001ff067887 */ /* 0x000fe40008000000 */
[----:B------:R-:W-:-:S04]  /*3e90*/  USEL UR4, UR4, URZ, UP0 ;  /* 0x000000ff04047287 */ /* 0x000fc80008000000 */
[----:B------:R-:W-:Y:S01]  /*3ea0*/  ULEA UR5, UR4, UR70, 0x3 ;  /* 0x0000004604057291 */ /* 0x000fe2000f8e18ff */
[----:B------:R-:W-:-:S04]  /*3eb0*/  LOP3.LUT R2, R2, UR6, RZ, 0x3c, !PT ;  /* 0x0000000602027c12 */ /* 0x000fc8000f8e3cff */
[----:B-1----:R-:W-:-:S04]  /*3ec0*/  SHF.L.U32 R3, R2, 0x1f, RZ ;  /* 0x0000001f02037819 */ /* 0x002fc800000006ff */
[----:B------:R-:W1:Y:S02]  /*3ed0*/  SYNCS.PHASECHK.TRANS64.TRYWAIT P0, [UR5], R3 ;  /* 0x00000003ff0075a7 */ /* 0x000e640008001105 */
[----:B-1----:R-:W-:Y:S05]  /*3ee0*/  @!P0 BRA `(.L_x_64) ;  /* 0x0000004400d88947 */ /* 0x002fea0003800000 */
.L_x_153:
[----:B------:R-:W-:-:S04]  /*3ef0*/  UIADD3 UR4, UPT, UPT, UR4, 0x1, URZ ;  /* 0x0000000104047890 */ /* 0x000fc8000fffe0ff */
[----:B------:R-:W-:-:S04]  /*3f00*/  UISETP.NE.AND UP0, UPT, UR4, 0x4, UPT ;  /* 0x000000040400788c */ /* 0x000fc8000bf05270 */
[----:B------:R-:W-:Y:S02]  /*3f10*/  USEL UR5, URZ, 0x1, UP0 ;  /* 0x00000001ff057887 */ /* 0x000fe40008000000 */
[----:B------:R-:W-:-:S04]  /*3f20*/  USEL UR4, UR4, URZ, UP0 ;  /* 0x000000ff04047287 */ /* 0x000fc80008000000 */
[----:B------:R-:W-:Y:S01]  /*3f30*/  ULEA UR4, UR4, UR70, 0x3 ;  /* 0x0000004604047291 */ /* 0x000fe2000f8e18ff */
[----:B------:R-:W-:-:S04]  /*3f40*/  LOP3.LUT R2, R2, UR5, RZ, 0x3c, !PT ;  /* 0x0000000502027c12 */ /* 0x000fc8000f8e3cff */
[----:B------:R-:W-:-:S04]  /*3f50*/  SHF.L.U32 R2, R2, 0x1f, RZ ;  /* 0x0000001f02027819 */ /* 0x000fc800000006ff */
[----:B------:R-:W2:Y:S02]  /*3f60*/  SYNCS.PHASECHK.TRANS64.TRYWAIT P0, [UR4], R2 ;  /* 0x00000002ff0075a7 */ /* 0x000ea40008001104 */
[----:B--2---:R-:W-:Y:S05]  /*3f70*/  @!P0 BRA `(.L_x_65) ;  /* 0x0000004400cc8947 */ /* 0x004fea0003800000 */
.L_x_155:
[----:B------:R-:W-:Y:S01]  /*3f80*/  NOP ;  /* 0x0000000000007918 */ /* 0x000fe20000000000 */
[----:B-1----:R-:W1:Y:S01]  /*3f90*/  LDS R0, [UR8+0x14] ;  /* 0x00001408ff007984 */ /* 0x002e620008000800 */
[----:B------:R-:W-:Y:S01]  /*3fa0*/  R2UR UR4, R16 ;  /* 0x00000000100472ca */ /* 0x000fe200000e0000 */
[----:B------:R-:W-:Y:S01]  /*3fb0*/  UMOV UR5, 0xffff ;  /* 0x0000ffff00057882 */ /* 0x000fe20000000000 */
[----:B------:R-:W-:-:S11]  /*3fc0*/  UMOV UR6, 0x1 ;  /* 0x0000000100067882 */ /* 0x000fd60000000000 */
[----:B------:R-:W-:-:S04]  /*3fd0*/  ULOP3.LUT UR4, UR4, 0xffff, URZ, 0xc0, !UPT ;  /* 0x0000ffff04047892 */ /* 0x000fc8000f8ec0ff */
[----:B------:R-:W-:-:S04]  /*3fe0*/  USHF.R.U32.HI UR4, URZ, 0x5, UR4 ;  /* 0x00000005ff047899 */ /* 0x000fc80008011604 */
[----:B------:R-:W-:Y:S02]  /*3ff0*/  USHF.L.U32 UR5, UR5, UR4, URZ ;  /* 0x0000000405057299 */ /* 0x000fe400080006ff */
[----:B------:R-:W-:-:S04]  /*4000*/  USHF.L.U32 UR4, UR6, UR4, URZ ;  /* 0x0000000406047299 */ /* 0x000fc800080006ff */
[----:B-1----:R-:W-:-:S04]  /*4010*/  LOP3.LUT R0, R0, UR5, RZ, 0xc0, !PT ;  /* 0x0000000500007c12 */ /* 0x002fc8000f8ec0ff */
[----:B------:R-:W-:-:S13]  /*4020*/  ISETP.NE.AND P0, PT, R0, UR5, PT ;  /* 0x0000000500007c0c */ /* 0x000fda000bf05270 */
[----:B------:R-:W-:Y:S05]  /*4030*/  @P0 BRA `(.L_x_66) ;  /* 0x0000000000580947 */ /* 0x000fea0003800000 */
[----:B------:R-:W1:Y:S02]  /*4040*/  LDS R0, [UR8+0x18] ;  /* 0x00001808ff007984 */ /* 0x000e640008000800 */
[----:B-1----:R-:W-:-:S04]  /*4050*/  LOP3.LUT R0, R0, UR4, RZ, 0xc0, !PT ;  /* 0x0000000400007c12 */ /* 0x002fc8000f8ec0ff */
[----:B------:R-:W-:-:S13]  /*4060*/  ISETP.NE.AND P0, PT, R0, UR4, PT ;  /* 0x0000000400007c0c */ /* 0x000fda000bf05270 */
[----:B------:R-:W-:Y:S05]  /*4070*/  @P0 BRA `(.L_x_67) ;  /* 0x00000000003c0947 */ /* 0x000fea0003800000 */
[----:B------:R-:W1:Y:S01]  /*4080*/  S2R R2, SR_LANEID ;  /* 0x0000000000027919 */ /* 0x000e620000000000 */
[----:B------:R-:W-:-:S06]  /*4090*/  ULOP3.LUT UR5, URZ, UR5, URZ, 0x33, !UPT ;  /* 0x00000005ff057292 */ /* 0x000fcc000f8e33ff */
[----:B------:R-:W-:-:S04]  /*40a0*/  IMAD.U32 R0, RZ, RZ, UR5 ;  /* 0x00000005ff007e24 */ /* 0x000fc8000f8e00ff */
[----:B------:R2:W3:Y:S02]  /*40b0*/  REDUX UR7, R0 ;  /* 0x00000000000773c4 */ /* 0x0004e40000000000 */
[----:B------:R4:W-:Y:S01]  /*40c0*/  UTCATOMSWS.AND URZ, UR5 ;  /* 0x0000000500ff79e3 */ /* 0x0009e20008000000 */
[----:B--2---:R-:W-:Y:S01]  /*40d0*/  LOP3.LUT R0, RZ, UR4, RZ, 0x33, !PT ;  /* 0x00000004ff007c12 */ /* 0x004fe2000f8e33ff */
[----:B------:R-:W-:Y:S02]  /*40e0*/  VOTEU.ANY UR4, UPT, PT ;  /* 0x0000000000047886 */ /* 0x000fe400038e0100 */
[----:B------:R-:W-:Y:S02]  /*40f0*/  UFLO.U32 UR4, UR4 ;  /* 0x00000004000472bd */ /* 0x000fe400080e0000 */
[----:B------:R-:W2:Y:S04]  /*4100*/  REDUX UR6, R0 ;  /* 0x00000000000673c4 */ /* 0x000ea80000000000 */
[----:B-1----:R-:W-:-:S02]  /*4110*/  ISETP.EQ.U32.AND P0, PT, R2, UR4, PT ;  /* 0x0000000402007c0c */ /* 0x002fc4000bf02070 */
[----:B---3--:R-:W-:-:S11]  /*4120*/  MOV R2, UR7 ;  /* 0x0000000700027c02 */ /* 0x008fd60008000f00 */
[----:B------:R4:W-:Y:S01]  /*4130*/  @P0 ATOMS.AND RZ, [UR8+0x14], R2 ;  /* 0x00001402ffff098c */ /* 0x0009e2000a800008 */
[----:B--2---:R-:W-:-:S05]  /*4140*/  IMAD.U32 R0, RZ, RZ, UR6 ;  /* 0x00000006ff007e24 */ /* 0x004fca000f8e00ff */
[----:B------:R4:W-:Y:S01]  /*4150*/  @P0 ATOMS.AND RZ, [UR8+0x18], R0 ;  /* 0x00001800ffff098c */ /* 0x0009e2000a800008 */
[----:B------:R-:W-:Y:S05]  /*4160*/  BRA `(.L_x_68) ;  /* 0x0000000000147947 */ /* 0x000fea0003800000 */
.L_x_67:
[----:B------:R-:W-:Y:S02]  /*4170*/  MOV R2, 0x4190 ;  /* 0x0000419000027802 */ /* 0x000fe40000000f00 */
[----:B-----5:R-:W-:Y:S05]  /*4180*/  CALL.REL.NOINC `($__internal_0_$__cuda_sm10x_tcgen05_guardrail_trap_col_being_dealloced_not_returned_by_alloc) ;  /* 0x0000004800b07944 */ /* 0x020fea0003c00000 */
[----:B------:R-:W-:Y:S05]  /*4190*/  BRA `(.L_x_68) ;  /* 0x0000000000087947 */ /* 0x000fea0003800000 */
.L_x_66:
[----:B------:R-:W-:Y:S02]  /*41a0*/  MOV R2, 0x41c0 ;  /* 0x000041c000027802 */ /* 0x000fe40000000f00 */
[----:B-----5:R-:W-:Y:S05]  /*41b0*/  CALL.REL.NOINC `($__internal_2_$__cuda_sm10x_tcgen05_guardrail_trap_unallocated_columns_being_dealloced) ;  /* 0x0000004800bc7944 */ /* 0x020fea0003c00000 */
.L_x_68:
[----:B------:R-:W-:Y:S01]  /*41c0*/  NOP ;  /* 0x0000000000007918 */ /* 0x000fe20000000000 */
[----:B----4-:R-:W-:Y:S05]  /*41d0*/  EXIT ;  /* 0x000000000000794d */ /* 0x010fea0003800000 */
.L_x_50:
[----:B------:R-:W-:-:S09]  /*41e0*/  UISETP.NE.OR UP2, UPT, UR10, 0x3, !UP2 ;  /* 0x000000030a00788c */ /* 0x000fd2000d745670 */
[----:B------:R-:W-:Y:S05]  /*41f0*/  BRA.U UP2, `(.L_x_69) ;  /* 0x0000001102087547 */ /* 0x000fea000b800000 */
[----:B------:R-:W1:Y:S01]  /*4200*/  LDCU.64 UR4, c[0x0][0x888] ;  /* 0x00011100ff0477ac */ /* 0x000e620008000a00 */
[----:B------:R-:W2:Y:S01]  /*4210*/  LDC R0, c[0x0][0xb30] ;  /* 0x0002cc00ff007b82 */ /* 0x000ea20000000800 */
[----:B------:R-:W-:Y:S01]  /*4220*/  IMAD.MOV.U32 R30, RZ, RZ, 0x1 ;  /* 0x00000001ff1e7424 */ /* 0x000fe200078e00ff */
[----:B------:R-:W-:Y:S01]  /*4230*/  CS2R R28, SRZ ;  /* 0x00000000001c7805 */ /* 0x000fe2000001ff00 */
[----:B------:R-:W4:Y:S01]  /*4240*/  LDCU.64 UR14, c[0x0][0x890] ;  /* 0x00011200ff0e77ac */ /* 0x000f220008000a00 */
[----:B------:R-:W-:Y:S01]  /*4250*/  IMAD.MOV.U32 R25, RZ, RZ, 0x2000 ;  /* 0x00002000ff197424 */ /* 0x000fe200078e00ff */
[----:B------:R-:W-:-:S03]  /*4260*/  UPLOP3.LUT UP1, UPT, UPT, UPT, UPT, 0x40, 0x4 ;  /* 0x000000000004789c */ /* 0x000fc60003f2e870 */
[----:B------:R-:W3:Y:S08]  /*4270*/  LDC R24, c[0x0][0x370] ;  /* 0x0000dc00ff187b82 */ /* 0x000ef00000000800 */
[----:B------:R-:W3:Y:S01]  /*4280*/  LDC R3, c[0x0][0xb0c] ;  /* 0x0002c300ff037b82 */ /* 0x000ee20000000800 */
[----:B-1----:R-:W-:-:S03]  /*4290*/  UISETP.NE.U32.AND UP2, UPT, UR4, URZ, UPT ;  /* 0x000000ff0400728c */ /* 0x002fc6000bf45070 */
[----:B------:R-:W-:Y:S01]  /*42a0*/  UMOV UR4, 0x400 ;  /* 0x0000040000047882 */ /* 0x000fe20000000000 */
[----:B----4-:R-:W-:Y:S02]  /*42b0*/  UISETP.NE.U32.AND UP3, UPT, UR14, URZ, UPT ;  /* 0x000000ff0e00728c */ /* 0x010fe4000bf65070 */
[----:B------:R-:W-:Y:S01]  /*42c0*/  ULEA UR4, UR45, UR4, 0x18 ;  /* 0x000000042d047291 */ /* 0x000fe2000f8ec0ff */
[----:B------:R-:W1:Y:S01]  /*42d0*/  LDC R18, c[0x0][0xb20] ;  /* 0x0002c800ff127b82 */ /* 0x000e620000000800 */
[----:B--2---:R-:W-:Y:S01]  /*42e0*/  ISETP.NE.AND P1, PT, R0, 0x1, PT ;  /* 0x000000010000780c */ /* 0x004fe20003f25270 */
[----:B------:R-:W-:Y:S02]  /*42f0*/  UISETP.NE.AND.EX UP2, UPT, UR5, URZ, UPT, UP2 ;  /* 0x000000ff0500728c */ /* 0x000fe4000bf45320 */
[----:B------:R-:W-:Y:S02]  /*4300*/  UIADD3 UR13, UPT, UPT, UR4, 0x38, URZ ;  /* 0x00000038040d7890 */ /* 0x000fe4000fffe0ff */
[----:B------:R-:W-:-:S02]  /*4310*/  UIADD3 UR33, UPT, UPT, UR4, 0x20, URZ ;  /* 0x0000002004217890 */ /* 0x000fc4000fffe0ff */
[----:B-----5:R-:W2:Y:S01]  /*4320*/  LDC.64 R32, c[0x0][0x348] ;  /* 0x0000d200ff207b82 */ /* 0x020ea20000000a00 */
[----:B------:R-:W-:Y:S02]  /*4330*/  UIADD3 UR25, UPT, UPT, UR4, 0x28, URZ ;  /* 0x0000002804197890 */ /* 0x000fe4000fffe0ff */
[----:B------:R-:W-:Y:S02]  /*4340*/  UIADD3 UR17, UPT, UPT, UR4, 0x30, URZ ;  /* 0x0000003004117890 */ /* 0x000fe4000fffe0ff */
[----:B------:R-:W-:Y:S02]  /*4350*/  UPRMT UR13, UR45, 0x654, UR13 ;  /* 0x000006542d0d7896 */ /* 0x000fe4000800000d */
[----:B------:R-:W-:Y:S01]  /*4360*/  UISETP.NE.AND.EX UP3, UPT, UR15, URZ, UPT, UP3 ;  /* 0x000000ff0f00728c */ /* 0x000fe2000bf65330 */
[----:B------:R-:W4:Y:S08]  /*4370*/  LDC.64 R16, c[0x0][0xb10] ;  /* 0x0002c400ff107b82 */ /* 0x000f300000000a00 */
[----:B------:R-:W1:Y:S08]  /*4380*/  LDC.64 R6, c[0x0][0xb18] ;  /* 0x0002c600ff067b82 */ /* 0x000e700000000a00 */
[----:B------:R-:W1:Y:S08]  /*4390*/  LDC.64 R4, c[0x0][0xb28] ;  /* 0x0002ca00ff047b82 */ /* 0x000e700000000a00 */
[----:B---3--:R-:W1:Y:S02]  /*43a0*/  LDC R19, c[0x0][0x374] ;  /* 0x0000dd00ff137b82 */ /* 0x008e640000000800 */
.L_x_80:
[C---:B------:R-:W-:Y:S02]  /*43b0*/  LEA R0, R29.reuse, UR4, 0x3 ;  /* 0x000000041d007c11 */ /* 0x040fe4000f8e18ff */
[----:B------:R-:W-:Y:S02]  /*43c0*/  SHF.L.U32 R2, R28, 0x1f, RZ ;  /* 0x0000001f1c027819 */ /* 0x000fe400000006ff */
[----:B------:R-:W-:Y:S02]  /*43d0*/  LEA R20, R29, UR4, 0x4 ;  /* 0x000000041d147c11 */ /* 0x000fe4000f8e20ff */
[----:B---3--:R-:W3:Y:S02]  /*43e0*/  SYNCS.PHASECHK.TRANS64.TRYWAIT P0, [R0+URZ+0x70], R2 ;  /* 0x00007002000075a7 */ /* 0x008ee400080011ff */
[----:B---3--:R-:W-:Y:S05]  /*43f0*/  @!P0 BRA `(.L_x_70) ;  /* 0x0000004000c48947 */ /* 0x008fea0003800000 */
.L_x_156:
[----:B------:R-:W-:Y:S01]  /*4400*/  ISETP.GE.AND P0, PT, R26, 0x1, PT ;  /* 0x000000011a00780c */ /* 0x000fe20003f06270 */
[----:B------:R-:W5:Y:S01]  /*4410*/  LDS.128 R20, [R20+0x100] ;  /* 0x0001000014147984 */ /* 0x000f620000000c00 */
[----:B---3--:R-:W-:Y:S01]  /*4420*/  VIADD R0, R0, 0x80 ;  /* 0x0000008000007836 */ /* 0x008fe20000000000 */
[----:B------:R-:W-:Y:S01]  /*4430*/  @!PT LDS RZ, [RZ] ;  /* 0x00000000fffff984 */ /* 0x000fe20000000800 */
[----:B------:R-:W-:Y:S01]  /*4440*/  @!PT LDS RZ, [RZ] ;  /* 0x00000000fffff984 */ /* 0x000fe20000000800 */
[----:B------:R-:W-:Y:S01]  /*4450*/  @!PT LDS RZ, [RZ] ;  /* 0x00000000fffff984 */ /* 0x000fe20000000800 */
[----:B------:R-:W-:Y:S01]  /*4460*/  @!PT LDS RZ, [RZ] ;  /* 0x00000000fffff984 */ /* 0x000fe20000000800 */
[----:B------:R3:W-:Y:S06]  /*4470*/  MEMBAR.ALL.CTA ;  /* 0x0000000000007992 */ /* 0x0007ec0000008000 */
[----:B---3--:R-:W3:Y:S01]  /*4480*/  FENCE.VIEW.ASYNC.S ;  /* 0x00000000000073c6 */ /* 0x008ee20000000000 */
[----:B------:R-:W-:Y:S04]  /*4490*/  PRMT R0, RZ, 0x654, R0 ;  /* 0x00000654ff007816 */ /* 0x000fe80000000000 */
[----:B---3--:R3:W-:Y:S01]  /*44a0*/  SYNCS.ARRIVE.TRANS64.RED.A1T0 RZ, [R0+URZ], RZ ;  /* 0x000000ff00ff79a7 */ /* 0x0087e200081004ff */
[----:B-----5:R-:W-:Y:S11]  /*44b0*/  LOP3.LUT P3, RZ, R22, 0x1, RZ, 0xc0, !PT ;  /* 0x0000000116ff7812 */ /* 0x020ff6000786c0ff */
[----:B------:R-:W-:Y:S02]  /*44c0*/  @!UPT UIADD3 URZ, UPT, UPT, URZ, URZ, URZ ;  /* 0x000000fffffff290 */ /* 0x000fe4000fffe0ff */
[----:B------:R-:W-:Y:S02]  /*44d0*/  @P3 MOV R11, R20 ;  /* 0x00000014000b3202 */ /* 0x000fe40000000f00 */
[----:B------:R-:W-:Y:S01]  /*44e0*/  @P3 LOP3.LUT R10, R21, 0xffff, RZ, 0xc0, !PT ;  /* 0x0000ffff150a3812 */ /* 0x000fe200078ec0ff */
[----:B---3--:R-:W-:Y:S06]  /*44f0*/  @!P0 BRA `(.L_x_71) ;  /* 0x0000000000a48947 */ /* 0x008fec0003800000 */
[-C--:B-1----:R-:W-:Y:S01]  /*4500*/  IMAD.HI.U32 R0, R19, R7.reuse, RZ ;  /* 0x0000000713007227 */ /* 0x082fe200078e00ff */
[----:B------:R-:W-:Y:S02]  /*4510*/  ISETP.NE.AND P0, PT, R6, 0x1, PT ;  /* 0x000000010600780c */ /* 0x000fe40003f05270 */
[----:B------:R-:W-:Y:S01]  /*4520*/  ISETP.NE.AND P2, PT, R26, 0x1, PT ;  /* 0x000000011a00780c */ /* 0x000fe20003f45270 */
[----:B----4-:R-:W-:Y:S01]  /*4530*/  IMAD.HI.U32 R9, R24, R16, RZ ;  /* 0x0000001018097227 */ /* 0x010fe200078e00ff */
[----:B------:R-:W-:Y:S02]  /*4540*/  SHF.R.U32.HI R0, RZ, R18, R0 ;  /* 0x00000012ff007219 */ /* 0x000fe40000011600 */
[----:B------:R-:W-:Y:S01]  /*4550*/  ISETP.NE.AND P4, PT, R3, 0x1, PT ;  /* 0x000000010300780c */ /* 0x000fe20003f85270 */
[----:B------:R-:W-:Y:S01]  /*4560*/  IMAD.HI.U32 R13, R10, R7, RZ ;  /* 0x000000070a0d7227 */ /* 0x000fe200078e00ff */
[----:B------:R-:W-:Y:S02]  /*4570*/  SHF.R.U32.HI R9, RZ, R17, R9 ;  /* 0x00000011ff097219 */ /* 0x000fe40000011609 */
[----:B------:R-:W-:Y:S01]  /*4580*/  SEL R0, R19, R0, !P0 ;  /* 0x0000000013007207 */ /* 0x000fe20004000000 */
[----:B------:R-:W-:Y:S01]  /*4590*/  IMAD.HI.U32 R12, R11, R16, RZ ;  /* 0x000000100b0c7227 */ /* 0x000fe200078e00ff */
[----:B------:R-:W-:Y:S03]  /*45a0*/  SEL R9, R24, R9, !P4 ;  /* 0x0000000918097207 */ /* 0x000fe60006000000 */
[-C--:B------:R-:W-:Y:S01]  /*45b0*/  IMAD.HI.U32 R8, R0, R4.reuse, RZ ;  /* 0x0000000400087227 */ /* 0x080fe200078e00ff */
[----:B------:R-:W-:Y:S03]  /*45c0*/  SHF.R.U32.HI R12, RZ, R17, R12 ;  /* 0x00000011ff0c7219 */ /* 0x000fe6000001160c */
[----:B------:R-:W-:Y:S01]  /*45d0*/  IMAD.HI.U32 R2, R9, R4, RZ ;  /* 0x0000000409027227 */ /* 0x000fe200078e00ff */
[-C--:B------:R-:W-:Y:S02]  /*45e0*/  @P2 SHF.R.U32.HI R0, RZ, R5.reuse, R8 ;  /* 0x00000005ff002219 */ /* 0x080fe40000011608 */
[----:B------:R-:W-:Y:S02]  /*45f0*/  SHF.R.U32.HI R8, RZ, R18, R13 ;  /* 0x00000012ff087219 */ /* 0x000fe4000001160d */
[----:B------:R-:W-:Y:S01]  /*4600*/  @P2 SHF.R.U32.HI R9, RZ, R5, R2 ;  /* 0x00000005ff092219 */ /* 0x000fe20000011602 */
[----:B------:R-:W-:Y:S01]  /*4610*/  IMAD R0, R26, R0, RZ ;  /* 0x000000001a007224 */ /* 0x000fe200078e02ff */
[----:B------:R-:W-:Y:S02]  /*4620*/  SEL R8, R10, R8, !P0 ;  /* 0x000000080a087207 */ /* 0x000fe40004000000 */
[----:B------:R-:W-:Y:S01]  /*4630*/  SEL R2, R11, R12, !P4 ;  /* 0x0000000c0b027207 */ /* 0x000fe20006000000 */
[----:B------:R-:W-:Y:S01]  /*4640*/  IMAD R12, R26, R9, RZ ;  /* 0x000000091a0c7224 */ /* 0x000fe200078e02ff */
[C---:B------:R-:W-:Y:S01]  /*4650*/  ISETP.GE.AND P0, PT, R8.reuse, R0, PT ;  /* 0x000000000800720c */ /* 0x040fe20003f06270 */
[----:B------:R-:W-:Y:S03]  /*4660*/  IMAD.HI.U32 R0, R8, R4, RZ ;  /* 0x0000000408007227 */ /* 0x000fe600078e00ff */
[----:B------:R-:W-:Y:S02]  /*4670*/  ISETP.GE.OR P0, PT, R2, R12, P0 ;  /* 0x0000000c0200720c */ /* 0x000fe40000706670 */
[-C--:B------:R-:W-:Y:S04]  /*4680*/  SHF.R.U32.HI R0, RZ, R5.reuse, R0 ;  /* 0x00000005ff007219 */ /* 0x080fe80000011600 */
[----:B------:R-:W-:Y:S05]  /*4690*/  SEL R13, R8, R0, !P2 ;  /* 0x00000000080d7207 */ /* 0x000fea0005000000 */
[----:B------:R-:W-:Y:S02]  /*46a0*/  IMAD.MOV R12, RZ, RZ, -R13 ;  /* 0x000000ffff0c7224 */ /* 0x000fe400078e0a0d */
[----:B------:R-:W-:Y:S04]  /*46b0*/  @!P0 IMAD.HI.U32 R0, R2, R4, RZ ;  /* 0x0000000402008227 */ /* 0x000fe800078e00ff */
[----:B------:R-:W-:Y:S01]  /*46c0*/  IMAD R12, R26, R12, R8 ;  /* 0x0000000c1a0c7224 */ /* 0x000fe200078e0208 */
[----:B------:R-:W-:Y:S04]  /*46d0*/  @!P0 SHF.R.U32.HI R0, RZ, R5, R0 ;  /* 0x00000005ff008219 */ /* 0x000fe80000011600 */
[----:B------:R-:W-:Y:S04]  /*46e0*/  @!P0 SEL R0, R2, R0, !P2 ;  /* 0x0000000002008207 */ /* 0x000fe80005000000 */
[----:B------:R-:W-:Y:S01]  /*46f0*/  @!P0 IADD3 R13, PT, PT, R13, -R0, RZ ;  /* 0x800000000d0d8210 */ /* 0x000fe20007ffe0ff */
[----:B------:R-:W-:Y:S01]  /*4700*/  @!P0 IMAD R0, R9, R12, R0 ;  /* 0x0000000c09008224 */ /* 0x000fe200078e0200 */
[----:B------:R-:W-:Y:S01]  /*4710*/  IADD3 R9, PT, PT, -R8, RZ, RZ ;  /* 0x000000ff08097210 */ /* 0x000fe20007ffe1ff */
[--C-:B------:R-:W-:Y:S02]  /*4720*/  IMAD.MOV R12, RZ, RZ, -R2.reuse ;  /* 0x000000ffff0c7224 */ /* 0x100fe400078e0a02 */
[----:B------:R-:W-:Y:S02]  /*4730*/  @!P0 IMAD R8, R13, R26, R2 ;  /* 0x0000001a0d088224 */ /* 0x000fe400078e0202 */
[----:B------:R-:W-:Y:S02]  /*4740*/  @!P0 IMAD.MOV.U32 R2, RZ, RZ, R0 ;  /* 0x000000ffff028224 */ /* 0x000fe400078e0000 */
[----:B------:R-:W-:Y:S02]  /*4750*/  IMAD R11, R3, R12, R11 ;  /* 0x0000000c030b7224 */ /* 0x000fe400078e020b */
[----:B------:R-:W-:Y:S02]  /*4760*/  IMAD R10, R6, R9, R10 ;  /* 0x00000009060a7224 */ /* 0x000fe400078e020a */
[----:B------:R-:W-:Y:S02]  /*4770*/  IMAD R11, R2, R3, R11 ;  /* 0x00000003020b7224 */ /* 0x000fe400078e020b */
[----:B------:R-:W-:Y:S02]  /*4780*/  IMAD R10, R8, R6, R10 ;  /* 0x00000006080a7224 */ /* 0x000fe400078e020a */
.L_x_71:
[----:B------:R-:W-:Y:S05]  /*4790*/  BRA.U UP1, `(.L_x_72) ;  /* 0x0000000101107547 */ /* 0x000fea000b800000 */
[----:B------:R-:W-:Y:S04]  /*47a0*/  MOV R2, UR21 ;  /* 0x0000001500027c02 */ /* 0x000fe80008000f00 */
[----:B------:R-:W-:Y:S04]  /*47b0*/  SHF.L.U32 R2, R2, 0x1f, RZ ;  /* 0x0000001f02027819 */ /* 0x000fe800000006ff */
[----:B------:R-:W3:Y:S02]  /*47c0*/  SYNCS.PHASECHK.TRANS64.TRYWAIT P0, [UR4+0x68], R2 ;  /* 0x00006802ff0075a7 */ /* 0x000ee40008001104 */
[----:B---3--:R-:W-:Y:S05]  /*47d0*/  @!P0 BRA `(.L_x_73) ;  /* 0x0000003c00e08947 */ /* 0x008fea0003800000 */
.L_x_72:
[----:B------:R-:W-:Y:S02]  /*47e0*/  R2UR UR35, R15 ;  /* 0x000000000f2372ca */ /* 0x000fe400000e0000 */
[----:B------:R-:W-:Y:S02]  /*47f0*/  R2UR UR34, R14 ;  /* 0x000000000e2272ca */ /* 0x000fe400000e0000 */
[----:B------:R-:W-:Y:S02]  /*4800*/  ISETP.NE.U32.AND P2, PT, RZ, UR14, PT ;  /* 0x0000000eff007c0c */ /* 0x000fe4000bf45070 */
[----:B------:R-:W-:Y:S02]  /*4810*/  SHF.L.U32 R14, R30, 0x1f, RZ ;  /* 0x0000001f1e0e7819 */ /* 0x000fe400000006ff */
[----:B------:R-:W-:Y:S05]  /*4820*/  ISETP.NE.AND.EX P2, PT, RZ, UR15, PT, P2 ;  /* 0x0000000fff007c0c */ /* 0x000fea000bf45320 */
[----:B------:R-:W-:Y:S02]  /*4830*/  USHF.L.U32 UR35, UR35, 0x7, URZ ;  /* 0x0000000723237899 */ /* 0x000fe400080006ff */
[----:B------:R-:W-:Y:S01]  /*4840*/  USHF.L.U32 UR34, UR34, 0x6, URZ ;  /* 0x0000000622227899 */ /* 0x000fe200080006ff */
[----:B------:R-:W-:Y:S11]  /*4850*/  BRA.U !UP3, `(.L_x_74) ;  /* 0x000000010b347547 */ /* 0x000ff6000b800000 */
[----:B------:R-:W-:Y:S01]  /*4860*/  UPLOP3.LUT UP0, UPT, UPT, UPT, UP2, 0x80, 0x8 ;  /* 0x000000000008789c */ /* 0x000fe20003f0f020 */
[----:B---3--:R-:W-:Y:S02]  /*4870*/  HFMA2 R0, -RZ, RZ, 0, 5.9604644775390625e-08 ;  /* 0x00000001ff007431 */ /* 0x008fe400000001ff */
[----:B------:R-:W-:Y:S03]  /*4880*/  IMAD.MOV.U32 R64, RZ, RZ, 0x1 ;  /* 0x00000001ff407424 */ /* 0x000fe600078e00ff */
[----:B------:R-:W-:Y:S05]  /*4890*/  PLOP3.LUT P0, PT, PT, PT, UP0, 0x80, 0x8 ;  /* 0x000000000008781c */ /* 0x000fea0003f0f008 */
[----:B------:R-:W3:Y:S01]  /*48a0*/  @UP0 LDCU.64 UR6, c[0x0][0x888] ;  /* 0x00011100ff0607ac */ /* 0x000ee20008000a00 */
[----:B------:R-:W-:Y:S07]  /*48b0*/  @UP0 UIMAD UR5, UR60, UR14, URZ ;  /* 0x0000000e3c0502a4 */ /* 0x000fee000f8e02ff */
[----:B------:R-:W-:Y:S01]  /*48c0*/  @!P0 PRMT R64, R0, 0x7610, R64 ;  /* 0x0000761000408816 */ /* 0x000fe20000000040 */
[----:B---3--:R-:W-:Y:S03]  /*48d0*/  @UP0 UIMAD.WIDE UR6, UR5, 0x4, UR6 ;  /* 0x00000004050608a5 */ /* 0x008fe6000f8e0206 */
[----:B------:R-:W3:Y:S03]  /*48e0*/  @!UP0 LDCU UR5, c[0x0][0x880] ;  /* 0x00011000ff0587ac */ /* 0x000ee60008000800 */
[----:B------:R-:W-:Y:S01]  /*48f0*/  IMAD.U32 R8, RZ, RZ, UR6 ;  /* 0x00000006ff087e24 */ /* 0x000fe2000f8e00ff */
[----:B------:R-:W-:Y:S05]  /*4900*/  MOV R9, UR7 ;  /* 0x0000000700097c02 */ /* 0x000fea0008000f00 */
[----:B------:R1:W5:Y:S02]  /*4910*/  @P0 LDG.E R35, desc[UR52][R8.64] ;  /* 0x0000003408230981 */ /* 0x000364000c1e1900 */
[----:B-1-3--:R-:W-:Y:S07]  /*4920*/  @!P0 IMAD.U32 R35, RZ, RZ, UR5 ;  /* 0x00000005ff238e24 */ /* 0x00afee000f8e00ff */
.L_x_74:
[----:B-----5:R-:W-:Y:S01]  /*4930*/  @!P2 FSETP.EQ.AND P0, PT, R35, RZ, PT ;  /* 0x000000ff2300a20b */ /* 0x020fe20003f02000 */
[----:B------:R-:W-:Y:S01]  /*4940*/  @!UPT UIADD3 URZ, UPT, UPT, URZ, URZ, URZ ;  /* 0x000000fffffff290 */ /* 0x000fe2000fffe0ff */
[----:B------:R-:W-:Y:S11]  /*4950*/  @!P2 BRA `(.L_x_75) ;  /* 0x000000000014a947 */ /* 0x000ff60003800000 */
[----:B------:R-:W-:Y:S02]  /*4960*/  LOP3.LUT P2, RZ, R64, 0xff, RZ, 0xc0, !PT ;  /* 0x000000ff40ff7812 */ /* 0x000fe4000784c0ff */
[----:B------:R-:W-:Y:S04]  /*4970*/  PLOP3.LUT P0, PT, PT, PT, UP0, 0x80, 0x8 ;  /* 0x000000000008781c */ /* 0x000fe80003f0f008 */
[----:B------:R-:W-:Y:S07]  /*4980*/  PLOP3.LUT P0, PT, P0, PT, PT, 0x8, 0x80 ;  /* 0x000000000080781c */ /* 0x000fee000070e170 */
[----:B------:R-:W-:Y:S11]  /*4990*/  @P2 FSETP.EQ.AND P0, PT, R35, RZ, PT ;  /* 0x000000ff2300220b */ /* 0x000ff60003f02000 */
[----:B------:R-:W-:Y:S02]  /*49a0*/  @!UPT UIADD3 URZ, UPT, UPT, URZ, URZ, URZ ;  /* 0x000000fffffff290 */ /* 0x000fe4000fffe0ff */
.L_x_75:
[----:B------:R-:W5:Y:S01]  /*49b0*/  SYNCS.PHASECHK.TRANS64.TRYWAIT P2, [UR4+0x40], R14 ;  /* 0x0000400eff0075a7 */ /* 0x000f620008041104 */
[----:B------:R-:W-:Y:S04]  /*49c0*/  ELECT P4, URZ, PT ;  /* 0x0000000000ff782f */ /* 0x000fe80003880000 */
[----:B------:R-:W-:Y:S11]  /*49d0*/  PLOP3.LUT P4, PT, P0, P4, PT, 0xf2, 0x2f ;  /* 0x00000000002f781c */ /* 0x000ff60000789e72 */
[----:B------:R-:W-:Y:S02]  /*49e0*/  @!UPT UIADD3 URZ, UPT, UPT, URZ, URZ, URZ ;  /* 0x000000fffffff290 */ /* 0x000fe4000fffe0ff */
[----:B--2---:R-:W-:Y:S05]  /*49f0*/  @!P4 IADD3 R8, P0, PT, R32, 0x580, RZ ;  /* 0x000005802008c810 */ /* 0x004fea0007f1e0ff */
[----:B---3--:R-:W-:Y:S01]  /*4a00*/  @!P4 IMAD.X R2, RZ, RZ, R33, P0 ;  /* 0x000000ffff02c224 */ /* 0x008fe200000e0621 */
[----:B-----5:R-:W-:Y:S07]  /*4a10*/  @!P2 BRA `(.L_x_76) ;  /* 0x0000003c0068a947 */ /* 0x020fee0003800000 */
.L_x_159:
[----:B------:R-:W-:Y:S01]  /*4a20*/  @!P4 R2UR UR6, R8 ;  /* 0x000000000806c2ca */ /* 0x000fe200000e0000 */
[----:B------:R-:W-:Y:S01]  /*4a30*/  VOTEU.ALL UP1, P4 ;  /* 0x0000000000ff7886 */ /* 0x000fe20002020000 */
[----:B------:R-:W-:Y:S01]  /*4a40*/  @!P4 R2UR UR5, R2 ;  /* 0x000000000205c2ca */ /* 0x000fe200000e0000 */
[----:B--2---:R-:W-:Y:S01]  /*4a50*/  @!P4 IMAD.MOV.U32 R0, RZ, RZ, 0x2000 ;  /* 0x00002000ff00c424 */ /* 0x004fe200078e00ff */
[----:B------:R-:W-:Y:S01]  /*4a60*/  UMOV UR8, 0x0 ;  /* 0x0000000000087882 */ /* 0x000fe20000000000 */
[----:B------:R-:W-:Y:S01]  /*4a70*/  UMOV UR9, 0x10000000 ;  /* 0x1000000000097882 */ /* 0x000fe20000000000 */
[----:B------:R-:W-:Y:S01]  /*4a80*/  @!UP1 UIADD3 UR32, UPT, UPT, UR4, 0x200, URZ ;  /* 0x0000020004209890 */ /* 0x000fe2000fffe0ff */
[----:B------:R-:W-:Y:S01]  /*4a90*/  VOTEU.ALL UP1, P4 ;  /* 0x0000000000ff7886 */ /* 0x000fe20002020000 */
[----:B------:R-:W-:Y:S05]  /*4aa0*/  UMOV UR36, UR60 ;  /* 0x0000003c00247c82 */ /* 0x000fea0008000000 */
[----:B------:R-:W-:Y:S02]  /*4ab0*/  IMAD.U32 R8, RZ, RZ, UR6 ;  /* 0x00000006ff087e24 */ /* 0x000fe4000f8e00ff */
[----:B------:R-:W-:Y:S01]  /*4ac0*/  IMAD.U32 R9, RZ, RZ, UR5 ;  /* 0x00000005ff097e24 */ /* 0x000fe2000f8e00ff */
[----:B------:R-:W-:Y:S02]  /*4ad0*/  UPRMT UR5, UR45, 0x654, UR33 ;  /* 0x000006542d057896 */ /* 0x000fe40008000021 */
[----:B------:R-:W-:Y:S02]  /*4ae0*/  @!P4 R2UR UR6, R8 ;  /* 0x000000000806c2ca */ /* 0x000fe400000e0000 */
[----:B------:R-:W-:Y:S02]  /*4af0*/  @!P4 R2UR UR7, R9 ;  /* 0x000000000907c2ca */ /* 0x000fe400000e0000 */
[----:B------:R-:W-:Y:S05]  /*4b00*/  @!P4 IADD3 R8, P0, PT, R32, 0x580, RZ ;  /* 0x000005802008c810 */ /* 0x000fea0007f1e0ff */
[----:B------:R-:W-:Y:S06]  /*4b10*/  @!P4 IMAD.X R2, RZ, RZ, R33, P0 ;  /* 0x000000ffff02c224 */ /* 0x000fec00000e0621 */
[----:B------:R2:W-:Y:S01]  /*4b20*/  @!UP1 UTMALDG.3D [UR32], [UR6], desc[UR8] ;  /* 0x00000820060095b4 */ /* 0x0005e20008011000 */
[----:B------:R2:W-:Y:S01]  /*4b30*/  @!P4 SYNCS.ARRIVE.TRANS64.RED.A0TR RZ, [UR4+0x20], R0 ;  /* 0x00002000ffffc9a7 */ /* 0x0005e20008300404 */
[----:B------:R-:W-:Y:S01]  /*4b40*/  SYNCS.ARRIVE.TRANS64.RED.A1T0 RZ, [UR5], RZ ;  /* 0x000000ffffff79a7 */ /* 0x000fe20008100405 */
[----:B------:R-:W3:Y:S02]  /*4b50*/  SYNCS.PHASECHK.TRANS64.TRYWAIT P2, [UR4+0x48], R14 ;  /* 0x0000480eff0075a7 */ /* 0x000ee40008041104 */
[----:B--23--:R-:W-:Y:S05]  /*4b60*/  @!P2 BRA `(.L_x_77) ;  /* 0x0000003c002ca947 */ /* 0x00cfea0003800000 */
.L_x_161:
[----:B------:R-:W-:Y:S01]  /*4b70*/  @!P4 R2UR UR6, R8 ;  /* 0x000000000806c2ca */ /* 0x000fe200000e0000 */
[----:B------:R-:W-:Y:S01]  /*4b80*/  VOTEU.ALL UP1, P4 ;  /* 0x0000000000ff7886 */ /* 0x000fe20002020000 */
[----:B------:R-:W-:Y:S01]  /*4b90*/  @!P4 R2UR UR5, R2 ;  /* 0x000000000205c2ca */ /* 0x000fe200000e0000 */
[----:B--2---:R-:W-:Y:S01]  /*4ba0*/  @!P4 IMAD.MOV.U32 R0, RZ, RZ, 0x2000 ;  /* 0x00002000ff00c424 */ /* 0x004fe200078e00ff */
[----:B------:R-:W-:Y:S01]  /*4bb0*/  UMOV UR8, 0x0 ;  /* 0x0000000000087882 */ /* 0x000fe20000000000 */
[----:B------:R-:W-:Y:S01]  /*4bc0*/  UMOV UR9, 0x10000000 ;  /* 0x1000000000097882 */ /* 0x000fe20000000000 */
[----:B------:R-:W-:Y:S02]  /*4bd0*/  @!UP1 UIADD3 UR26, UPT, UPT, UR34, 0x10, URZ ;  /* 0x00000010221a9890 */ /* 0x000fe4000fffe0ff */
[----:B------:R-:W-:Y:S01]  /*4be0*/  @!UP1 UIADD3 UR24, UPT, UPT, UR4, 0x2200, URZ ;  /* 0x0000220004189890 */ /* 0x000fe2000fffe0ff */
[----:B------:R-:W-:Y:S01]  /*4bf0*/  VOTEU.ALL UP1, P4 ;  /* 0x0000000000ff7886 */ /* 0x000fe20002020000 */
[----:B------:R-:W-:Y:S01]  /*4c00*/  UMOV UR27, UR35 ;  /* 0x00000023001b7c82 */ /* 0x000fe20008000000 */
[----:B------:R-:W-:Y:S02]  /*4c10*/  UMOV UR28, UR60 ;  /* 0x0000003c001c7c82 */ /* 0x000fe40008000000 */
        /* <DEDUP_REMOVED lines=12> */
.L_x_163:
[----:B------:R-:W3:Y:S01]  /*4ce0*/  LDC.64 R12, c[0x0][0xb18] ;  /* 0x0002c600ff0c7b82 */ /* 0x000ee20000000a00 */
[----:B------:R-:W-:Y:S01]  /*4cf0*/  @!P4 R2UR UR5, R2 ;  /* 0x000000000205c2ca */ /* 0x000fe200000e0000 */
[----:B------:R-:W-:Y:S01]  /*4d00*/  VOTEU.ALL UP1, P4 ;  /* 0x0000000000ff7886 */ /* 0x000fe20002020000 */
[----:B------:R-:W-:Y:S01]  /*4d10*/  @!P4 R2UR UR6, R8 ;  /* 0x000000000806c2ca */ /* 0x000fe200000e0000 */
[----:B--2---:R-:W-:Y:S01]  /*4d20*/  @!P4 IMAD.MOV.U32 R0, RZ, RZ, 0x2000 ;  /* 0x00002000ff00c424 */ /* 0x004fe200078e00ff */
[----:B------:R-:W-:Y:S03]  /*4d30*/  UMOV UR8, 0x0 ;  /* 0x0000000000087882 */ /* 0x000fe60000000000 */
[----:B------:R-:W2:Y:S01]  /*4d40*/  @!P1 LDC R2, c[0x0][0xb0c] ;  /* 0x0002c300ff029b82 */ /* 0x000ea20000000800 */
[----:B------:R-:W-:Y:S01]  /*4d50*/  @!UP1 UIADD3 UR18, UPT, UPT, UR34, 0x20, URZ ;  /* 0x0000002022129890 */ /* 0x000fe2000fffe0ff */
[----:B------:R-:W-:Y:S01]  /*4d60*/  @P3 SHF.R.U32.HI R27, RZ, 0x10, R21 ;  /* 0x00000010ff1b3819 */ /* 0x000fe20000011615 */
[----:B------:R-:W-:Y:S01]  /*4d70*/  @!UP1 UIADD3 UR16, UPT, UPT, UR4, 0x4200, URZ ;  /* 0x0000420004109890 */ /* 0x000fe2000fffe0ff */
[----:B------:R-:W-:Y:S01]  /*4d80*/  VIADD R29, R29, 0x1 ;  /* 0x000000011d1d7836 */ /* 0x000fe20000000000 */
[----:B------:R-:W-:Y:S01]  /*4d90*/  VOTEU.ALL UP1, P4 ;  /* 0x0000000000ff7886 */ /* 0x000fe20002020000 */
[----:B------:R-:W-:Y:S01]  /*4da0*/  UMOV UR9, 0x10000000 ;  /* 0x1000000000097882 */ /* 0x000fe20000000000 */
[----:B------:R-:W-:Y:S01]  /*4db0*/  UMOV UR19, UR35 ;  /* 0x0000002300137c82 */ /* 0x000fe20008000000 */
[----:B------:R-:W-:Y:S01]  /*4dc0*/  IMAD.U32 R9, RZ, RZ, UR5 ;  /* 0x00000005ff097e24 */ /* 0x000fe2000f8e00ff */
[----:B------:R-:W-:Y:S01]  /*4dd0*/  UMOV UR20, UR60 ;  /* 0x0000003c00147c82 */ /* 0x000fe20008000000 */
[----:B------:R-:W-:Y:S01]  /*4de0*/  IMAD.U32 R8, RZ, RZ, UR6 ;  /* 0x00000006ff087e24 */ /* 0x000fe2000f8e00ff */
[----:B------:R-:W-:Y:S02]  /*4df0*/  UPRMT UR5, UR45, 0x654, UR17 ;  /* 0x000006542d057896 */ /* 0x000fe40008000011 */
[----:B------:R-:W-:Y:S02]  /*4e00*/  @!P4 R2UR UR7, R9 ;  /* 0x000000000907c2ca */ /* 0x000fe400000e0000 */
[----:B------:R-:W-:Y:S02]  /*4e10*/  @!P4 R2UR UR6, R8 ;  /* 0x000000000806c2ca */ /* 0x000fe400000e0000 */
[----:B------:R-:W5:Y:S11]  /*4e20*/  LDC.64 R8, c[0x0][0xb10] ;  /* 0x0002c400ff087b82 */ /* 0x000f760000000a00 */
[----:B------:R1:W-:Y:S01]  /*4e30*/  @!UP1 UTMALDG.3D [UR16], [UR6], desc[UR8] ;  /* 0x00000810060095b4 */ /* 0x0003e20008011000 */
[----:B------:R4:W-:Y:S01]  /*4e40*/  @!P4 SYNCS.ARRIVE.TRANS64.RED.A0TR RZ, [UR4+0x30], R0 ;  /* 0x00003000ffffc9a7 */ /* 0x0009e20008300404 */
[C---:B-----5:R-:W-:Y:S01]  /*4e50*/  @!P1 IMAD.HI.U32 R8, R11.reuse, R8, RZ ;  /* 0x000000080b089227 */ /* 0x060fe200078e00ff */
[----:B---3--:R-:W-:Y:S02]  /*4e60*/  @!P1 ISETP.NE.AND P0, PT, R12, 0x1, PT ;  /* 0x000000010c00980c */ /* 0x008fe40003f05270 */
[----:B--2---:R-:W-:Y:S01]  /*4e70*/  @!P1 ISETP.NE.AND P2, PT, R2, 0x1, PT ;  /* 0x000000010200980c */ /* 0x004fe20003f45270 */
[----:B------:R-:W-:Y:S01]  /*4e80*/  SYNCS.ARRIVE.TRANS64.RED.A1T0 RZ, [UR5], RZ ;  /* 0x000000ffffff79a7 */ /* 0x000fe20008100405 */
[C---:B------:R-:W-:Y:S01]  /*4e90*/  @!P1 IMAD.HI.U32 R13, R10.reuse, R13, RZ ;  /* 0x0000000d0a0d9227 */ /* 0x040fe200078e00ff */
[----:B------:R-:W-:Y:S04]  /*4ea0*/  @!P1 SHF.R.U32.HI R8, RZ, R9, R8 ;  /* 0x00000009ff089219 */ /* 0x000fe80000011608 */
[----:B------:R-:W-:Y:S01]  /*4eb0*/  @!P1 SEL R8, R11, R8, !P2 ;  /* 0x000000080b089207 */ /* 0x000fe20005000000 */
[----:B------:R-:W2:Y:S01]  /*4ec0*/  SYNCS.PHASECHK.TRANS64.TRYWAIT P5, [UR4+0x58], R14 ;  /* 0x0000580eff0075a7 */ /* 0x000ea200080a1104 */
[----:B----4-:R-:W3:Y:S02]  /*4ed0*/  @!P1 LDC R0, c[0x0][0xb20] ;  /* 0x0002c800ff009b82 */ /* 0x010ee40000000800 */
[----:B---3--:R-:W-:Y:S04]  /*4ee0*/  @!P1 SHF.R.U32.HI R0, RZ, R0, R13 ;  /* 0x00000000ff009219 */ /* 0x008fe8000001160d */
[----:B------:R-:W-:Y:S05]  /*4ef0*/  @!P1 SEL R9, R10, R0, !P0 ;  /* 0x000000000a099207 */ /* 0x000fea0004000000 */
[----:B------:R-:W-:Y:S02]  /*4f00*/  @!P1 IMAD.IADD R0, R9, 0x1, -R8 ;  /* 0x0000000109009824 */ /* 0x000fe400078e0a08 */
[----:B------:R-:W-:Y:S02]  /*4f10*/  @!P1 IMAD.IADD R8, R8, 0x1, -R9 ;  /* 0x0000000108089824 */ /* 0x000fe400078e0a09 */
[----:B------:R-:W-:Y:S02]  /*4f20*/  @!P1 IMAD R11, R0, R2, R11 ;  /* 0x00000002000b9224 */ /* 0x000fe400078e020b */
[----:B------:R-:W-:Y:S01]  /*4f30*/  @!P1 IMAD R10, R8, R12, R10 ;  /* 0x0000000c080a9224 */ /* 0x000fe200078e020a */
[----:B-12---:R-:W-:Y:S06]  /*4f40*/  @!P5 BRA `(.L_x_79) ;  /* 0x000000380064d947 */ /* 0x006fec0003800000 */
.L_x_165:
[----:B------:R-:W-:Y:S01]  /*4f50*/  @!P4 IADD3 R2, P0, PT, R32, 0x580, RZ ;  /* 0x000005802002c810 */ /* 0x000fe20007f1e0ff */
[----:B------:R-:W-:Y:S01]  /*4f60*/  VOTEU.ALL UP1, P4 ;  /* 0x0000000000ff7886 */ /* 0x000fe20002020000 */
[----:B------:R-:W-:Y:S01]  /*4f70*/  UMOV UR18, 0x0 ;  /* 0x0000000000127882 */ /* 0x000fe20000000000 */
[----:B------:R-:W-:Y:S01]  /*4f80*/  UMOV UR19, 0x10000000 ;  /* 0x1000000000137882 */ /* 0x000fe20000000000 */
[----:B------:R-:W-:Y:S01]  /*4f90*/  @!P4 R2UR UR6, R2 ;  /* 0x000000000206c2ca */ /* 0x000fe200000e0000 */
[----:B-1----:R-:W-:Y:S01]  /*4fa0*/  @!P4 IMAD.X R0, RZ, RZ, R33, P0 ;  /* 0x000000ffff00c224 */ /* 0x002fe200000e0621 */
[----:B------:R-:W-:Y:S01]  /*4fb0*/  @!UP1 UIADD3 UR10, UPT, UPT, UR34, 0x30, URZ ;  /* 0x00000030220a9890 */ /* 0x000fe2000fffe0ff */
[----:B------:R-:W-:Y:S01]  /*4fc0*/  ISETP.NE.AND P0, PT, R29, 0x2, PT ;  /* 0x000000021d00780c */ /* 0x000fe20003f05270 */
[----:B------:R-:W-:Y:S01]  /*4fd0*/  @!UP1 UIADD3 UR8, UPT, UPT, UR4, 0x6200, URZ ;  /* 0x0000620004089890 */ /* 0x000fe2000fffe0ff */
[----:B------:R-:W-:Y:S01]  /*4fe0*/  LOP3.LUT R30, R30, 0x1, RZ, 0x3c, !PT ;  /* 0x000000011e1e7812 */ /* 0x000fe200078e3cff */
[----:B------:R-:W-:Y:S01]  /*4ff0*/  @!UP1 UIADD3 UR9, UPT, UPT, UR4, 0x38, URZ ;  /* 0x0000003804099890 */ /* 0x000fe2000fffe0ff */
[----:B------:R-:W-:Y:S01]  /*5000*/  @!P4 R2UR UR5, R0 ;  /* 0x000000000005c2ca */ /* 0x000fe200000e0000 */
[----:B------:R-:W-:Y:S01]  /*5010*/  VOTEU.ALL UP1, P4 ;  /* 0x0000000000ff7886 */ /* 0x000fe20002020000 */
[----:B------:R-:W-:Y:S01]  /*5020*/  UMOV UR11, UR35 ;  /* 0x00000023000b7c82 */ /* 0x000fe20008000000 */
[----:B------:R-:W-:Y:S01]  /*5030*/  UMOV UR12, UR60 ;  /* 0x0000003c000c7c82 */ /* 0x000fe20008000000 */
[----:B------:R-:W-:Y:S01]  /*5040*/  @P3 R2UR UR60, R27 ;  /* 0x000000001b3c32ca */ /* 0x000fe200000e0000 */
[----:B------:R-:W-:Y:S01]  /*5050*/  IMAD.IADD R14, R10, 0x1, R62 ;  /* 0x000000010a0e7824 */ /* 0x000fe200078e023e */
[----:B------:R-:W-:Y:S01]  /*5060*/  SEL R0, RZ, 0x1, P0 ;  /* 0x00000001ff007807 */ /* 0x000fe20000000000 */
[----:B------:R-:W-:Y:S01]  /*5070*/  IMAD.U32 R8, RZ, RZ, UR6 ;  /* 0x00000006ff087e24 */ /* 0x000fe2000f8e00ff */
[----:B------:R-:W-:Y:S01]  /*5080*/  SEL R29, R29, RZ, P0 ;  /* 0x000000ff1d1d7207 */ /* 0x000fe20000000000 */
[----:B------:R-:W-:Y:S01]  /*5090*/  IMAD.IADD R15, R11, 0x1, R63 ;  /* 0x000000010b0f7824 */ /* 0x000fe200078e023f */
[----:B------:R-:W-:Y:S02]  /*50a0*/  LOP3.LUT R28, R28, R0, RZ, 0x3c, !PT ;  /* 0x000000001c1c7212 */ /* 0x000fe400078e3cff */
[----:B------:R-:W-:Y:S01]  /*50b0*/  @!P4 R2UR UR6, R8 ;  /* 0x000000000806c2ca */ /* 0x000fe200000e0000 */
[----:B------:R-:W-:Y:S05]  /*50c0*/  IMAD.U32 R9, RZ, RZ, UR5 ;  /* 0x00000005ff097e24 */ /* 0x000fea000f8e00ff */
[----:B------:R-:W-:Y:S11]  /*50d0*/  @!P4 R2UR UR7, R9 ;  /* 0x000000000907c2ca */ /* 0x000ff600000e0000 */
[----:B------:R-:W-:Y:S02]  /*50e0*/  @!UPT UIADD3 URZ, UPT, UPT, URZ, URZ, URZ ;  /* 0x000000fffffff290 */ /* 0x000fe4000fffe0ff */
[----:B------:R3:W-:Y:S01]  /*50f0*/  @!UP1 UTMALDG.3D [UR8], [UR6], desc[UR18] ;  /* 0x00001208060095b4 */ /* 0x0007e20008011000 */
[----:B------:R3:W-:Y:S01]  /*5100*/  @!P4 SYNCS.ARRIVE.TRANS64.RED.A0TR RZ, [UR4+0x38], R25 ;  /* 0x00003819ffffc9a7 */ /* 0x0007e20008300404 */
[----:B------:R-:W-:Y:S01]  /*5110*/  UPLOP3.LUT UP1, UPT, UPT, UPT, UPT, 0x80, 0x8 ;  /* 0x000000000008789c */ /* 0x000fe20003f2f070 */
[----:B------:R-:W-:Y:S01]  /*5120*/  SYNCS.ARRIVE.TRANS64.RED.A1T0 RZ, [UR13], RZ ;  /* 0x000000ffffff79a7 */ /* 0x000fe2000810040d */
[----:B------:R-:W-:Y:S09]  /*5130*/  @P3 BRA `(.L_x_80) ;  /* 0xfffffff0009c3947 */ /* 0x000ff2000383ffff */
[----:B------:R-:W-:-:S04]  /*5140*/  SHF.L.U32 R2, R30, 0x1f, RZ ;  /* 0x0000001f1e027819 */ /* 0x000fc800000006ff */
[----:B------:R-:W1:Y:S02]  /*5150*/  SYNCS.PHASECHK.TRANS64.TRYWAIT P0, [UR4+0x40], R2 ;  /* 0x00004002ff0075a7 */ /* 0x000e640008001104 */
[----:B-1----:R-:W-:Y:S05]  /*5160*/  @!P0 BRA `(.L_x_81) ;  /* 0x0000003400f48947 */ /* 0x002fea0003800000 */
.L_x_167:
[----:B------:R-:W2:Y:S02]  /*5170*/  SYNCS.PHASECHK.TRANS64.TRYWAIT P0, [UR4+0x48], R2 ;  /* 0x00004802ff0075a7 */ /* 0x000ea40008001104 */
[----:B--2---:R-:W-:Y:S05]  /*5180*/  @!P0 BRA `(.L_x_82) ;  /* 0x0000003800048947 */ /* 0x004fea0003800000 */
.L_x_169:
[----:B------:R-:W2:Y:S02]  /*5190*/  SYNCS.PHASECHK.TRANS64.TRYWAIT P0, [UR4+0x50], R2 ;  /* 0x00005002ff0075a7 */ /* 0x000ea40008001104 */
[----:B--2---:R-:W-:Y:S05]  /*51a0*/  @!P0 BRA `(.L_x_83) ;  /* 0x0000003800148947 */ /* 0x004fea0003800000 */
.L_x_171:
[----:B-1----:R-:W-:-:S07]  /*51b0*/  MOV R0, UR4 ;  /* 0x0000000400007c02 */ /* 0x002fce0008000f00 */
.L_x_84:
[----:B-1----:R-:W-:-:S04]  /*51c0*/  SHF.L.U32 R2, R30, 0x1f, RZ ;  /* 0x0000001f1e027819 */ /* 0x002fc800000006ff */
[----:B------:R1:W2:Y:S03]  /*51d0*/  SYNCS.PHASECHK.TRANS64.TRYWAIT P0, [R0+URZ+0x58], R2 ;  /* 0x00005802000075a7 */ /* 0x0002a600080011ff */
[----:B--2---:R-:W-:Y:S05]  /*51e0*/  @!P0 NANOSLEEP.SYNCS 0x989680 ;  /* 0x009896800000895d */ /* 0x004fea0003900000 */
[----:B------:R-:W2:Y:S02]  /*51f0*/  @!P0 SYNCS.PHASECHK.TRANS64 P0, [R0+URZ+0x58], R2 ;  /* 0x00005802000085a7 */ /* 0x000ea400080010ff */
[----:B--23--:R-:W-:Y:S05]  /*5200*/  @P0 EXIT ;  /* 0x000000000000094d */ /* 0x00cfea0003800000 */
[----:B------:R-:W-:Y:S05]  /*5210*/  BRA `(.L_x_84) ;  /* 0xfffffffc00e87947 */ /* 0x000fea000383ffff */
.L_x_69:
[----:B------:R-:W-:-:S06]  /*5220*/  UISETP.GE.AND UP1, UPT, UR10, 0x4, UPT ;  /* 0x000000040a00788c */ /* 0x000fcc000bf26270 */
[----:B------:R-:W-:-:S13]  /*5230*/  PLOP3.LUT P0, PT, PT, PT, UP1, 0x80, 0x8 ;  /* 0x000000000008781c */ /* 0x000fda0003f0f018 */
[----:B------:R-:W-:Y:S05]  /*5240*/  @!P0 EXIT ;  /* 0x000000000000894d */ /* 0x000fea0003800000 */
[----:B------:R-:W-:Y:S01]  /*5250*/  BAR.SYNC.DEFER_BLOCKING 0x6, 0xa0 ;  /* 0x0182800000007b1d */ /* 0x000fe20000010000 */
[C---:B------:R-:W-:Y:S01]  /*5260*/  IMAD.SHL.U32 R2, R77.reuse, 0x10, RZ ;  /* 0x000000104d027824 */ /* 0x040fe200078e00ff */
[C---:B------:R-:W-:Y:S01]  /*5270*/  SHF.L.U32 R32, R77.reuse, 0x10, RZ ;  /* 0x000000104d207819 */ /* 0x040fe200000006ff */
[C---:B------:R-:W-:Y:S01]  /*5280*/  IMAD.SHL.U32 R76, R77.reuse, 0x2, RZ ;  /* 0x000000024d4c7824 */ /* 0x040fe200078e00ff */
[C---:B------:R-:W-:Y:S01]  /*5290*/  LOP3.LUT R78, R77.reuse, 0x60, RZ, 0xc0, !PT ;  /* 0x000000604d4e7812 */ /* 0x040fe200078ec0ff */
[----:B------:R-:W-:Y:S01]  /*52a0*/  HFMA2 R73, -RZ, RZ, 0, 5.9604644775390625e-08 ;  /* 0x00000001ff497431 */ /* 0x000fe200000001ff */
[----:B------:R-:W-:Y:S02]  /*52b0*/  UMOV UR36, 0x400 ;  /* 0x0000040000247882 */ /* 0x000fe40000000000 */
[----:B------:R-:W1:Y:S01]  /*52c0*/  LDC R67, c[0x0][0x370] ;  /* 0x0000dc00ff437b82 */ /* 0x000e620000000800 */
[----:B------:R-:W-:Y:S01]  /*52d0*/  ULEA UR36, UR45, UR36, 0x18 ;  /* 0x000000242d247291 */ /* 0x000fe2000f8ec0ff */
[----:B------:R-:W-:Y:S01]  /*52e0*/  LOP3.LUT R3, R2, 0x60, RZ, 0xc0, !PT ;  /* 0x0000006002037812 */ /* 0x000fe200078ec0ff */
[----:B------:R-:W-:Y:S01]  /*52f0*/  HFMA2 R71, -RZ, RZ, 0, 0 ;  /* 0x00000000ff477431 */ /* 0x000fe200000001ff */
[----:B------:R-:W-:Y:S01]  /*5300*/  LOP3.LUT R75, R77, 0x2, RZ, 0xc0, !PT ;  /* 0x000000024d4b7812 */ /* 0x000fe200078ec0ff */
[----:B------:R-:W-:Y:S01]  /*5310*/  UIADD3 UR4, UPT, UPT, UR36, 0x200, URZ ;  /* 0x0000020024047890 */ /* 0x000fe2000fffe0ff */
[----:B------:R-:W-:Y:S01]  /*5320*/  LOP3.LUT R76, R3, 0xc, R76, 0xf8, !PT ;  /* 0x0000000c034c7812 */ /* 0x000fe200078ef84c */
[----:B------:R-:W-:Y:S01]  /*5330*/  IMAD.MOV.U32 R31, RZ, RZ, RZ ;  /* 0x000000ffff1f7224 */ /* 0x000fe200078e00ff */
[----:B------:R-:W2:Y:S01]  /*5340*/  LDC R28, c[0x0][0xb0c] ;  /* 0x0002c300ff1c7b82 */ /* 0x000ea20000000800 */
[----:B------:R-:W-:Y:S01]  /*5350*/  LOP3.LUT R32, R32, 0x600000, RZ, 0xc0, !PT ;  /* 0x0060000020207812 */ /* 0x000fe200078ec0ff */
[----:B------:R-:W-:Y:S01]  /*5360*/  IMAD.MOV.U32 R81, RZ, RZ, RZ ;  /* 0x000000ffff517224 */ /* 0x000fe200078e00ff */
[----:B------:R-:W-:Y:S01]  /*5370*/  LOP3.LUT R76, R76, 0x790, R2, 0xf8, !PT ;  /* 0x000007904c4c7812 */ /* 0x000fe200078ef802 */
[----:B------:R-:W-:Y:S01]  /*5380*/  IMAD.U32 R69, RZ, RZ, UR4 ;  /* 0x00000004ff457e24 */ /* 0x000fe2000f8e00ff */
[----:B------:R-:W-:Y:S01]  /*5390*/  LOP3.LUT R77, R77, 0x4, RZ, 0xc0, !PT ;  /* 0x000000044d4d7812 */ /* 0x000fe200078ec0ff */
[----:B------:R-:W4:Y:S01]  /*53a0*/  LDCU.64 UR50, c[0x0][0x348] ;  /* 0x00006900ff3277ac */ /* 0x000f220008000a00 */
[----:B------:R-:W-:Y:S01]  /*53b0*/  MOV R72, RZ ;  /* 0x000000ff00487202 */ /* 0x000fe20000000f00 */
[----:B------:R-:W1:Y:S01]  /*53c0*/  LDC R65, c[0x0][0xb20] ;  /* 0x0002c800ff417b82 */ /* 0x000e620000000800 */
[----:B------:R-:W3:Y:S01]  /*53d0*/  LDS R0, [UR36+0x120] ;  /* 0x00012024ff007984 */ /* 0x000ee20008000800 */
[----:B------:R-:W-:Y:S01]  /*53e0*/  IMAD R76, R76, 0x4, R69 ;  /* 0x000000044c4c7824 */ /* 0x000fe200078e0245 */
[----:B------:R-:W1:Y:S03]  /*53f0*/  LDCU.64 UR46, c[0x0][0x888] ;  /* 0x00011100ff2e77ac */ /* 0x000e660008000a00 */
[--C-:B------:R-:W-:Y:S01]  /*5400*/  IMAD R75, R75, -0x10, R76.reuse ;  /* 0xfffffff04b4b7824 */ /* 0x100fe200078e024c */
[----:B------:R-:W1:Y:S01]  /*5410*/  LDCU.64 UR48, c[0x0][0x890] ;  /* 0x00011200ff3077ac */ /* 0x000e620008000a00 */
[----:B------:R-:W1:Y:S01]  /*5420*/  LDC R27, c[0x0][0xb30] ;  /* 0x0002cc00ff1b7b82 */ /* 0x000e620000000800 */
[----:B------:R-:W-:Y:S01]  /*5430*/  IMAD R74, R77, -0x10, R76 ;  /* 0xfffffff04d4a7824 */ /* 0x000fe200078e024c */
[----:B------:R-:W-:Y:S01]  /*5440*/  UMOV UR39, URZ ;  /* 0x000000ff00277c82 */ /* 0x000fe20008000000 */
[----:B------:R-:W-:-:S05]  /*5450*/  UMOV UR37, URZ ;  /* 0x000000ff00257c82 */ /* 0x000fca0008000000 */
[----:B------:R-:W1:Y:S08]  /*5460*/  LDC.64 R60, c[0x0][0xb10] ;  /* 0x0002c400ff3c7b82 */ /* 0x000e700000000a00 */
[----:B------:R-:W1:Y:S08]  /*5470*/  LDC.64 R24, c[0x0][0xb18] ;  /* 0x0002c600ff187b82 */ /* 0x000e700000000a00 */
[----:B------:R-:W1:Y:S08]  /*5480*/  LDC.64 R22, c[0x0][0xb28] ;  /* 0x0002ca00ff167b82 */ /* 0x000e700000000a00 */
[----:B------:R-:W1:Y:S01]  /*5490*/  LDC.64 R58, c[0x0][0x8b0] ;  /* 0x00022c00ff3a7b82 */ /* 0x000e620000000a00 */
[----:B---3--:R-:W-:-:S07]  /*54a0*/  IMAD.IADD R32, R0, 0x1, R32 ;  /* 0x0000000100207824 */ /* 0x008fce00078e0220 */
[----:B------:R-:W3:Y:S08]  /*54b0*/  LDC.64 R56, c[0x0][0x8a8] ;  /* 0x00022a00ff387b82 */ /* 0x000ef00000000a00 */
[----:B--2-4-:R-:W1:Y:S02]  /*54c0*/  LDC R66, c[0x0][0x374] ;  /* 0x0000dd00ff427b82 */ /* 0x014e640000000800 */
.L_x_128:
[----:B------:R-:W-:Y:S02]  /*54d0*/  LEA R0, R81, UR36, 0x3 ;  /* 0x0000002451007c11 */ /* 0x000fe4000f8e18ff */
[----:B------:R-:W-:Y:S02]  /*54e0*/  SHF.L.U32 R2, R71, 0x1f, RZ ;  /* 0x0000001f47027819 */ /* 0x000fe400000006ff */
[----:B------:R-:W-:Y:S02]  /*54f0*/  LEA R16, R81, UR36, 0x4 ;  /* 0x0000002451107c11 */ /* 0x000fe4000f8e20ff */
[----:B------:R-:W2:Y:S02]  /*5500*/  SYNCS.PHASECHK.TRANS64.TRYWAIT P0, [R0+URZ+0x70], R2 ;  /* 0x00007002000075a7 */ /* 0x000ea400080011ff */
[----:B--23--:R-:W-:Y:S05]  /*5510*/  @!P0 BRA `(.L_x_85) ;  /* 0x0000003400508947 */ /* 0x00cfea0003800000 */
.L_x_172:
[----:B------:R-:W4:Y:S01]  /*5520*/  LDC.64 R10, c[0x0][0xb10] ;  /* 0x0002c400ff0a7b82 */ /* 0x000f220000000a00 */
[----:B------:R-:W3:Y:S01]  /*5530*/  LDS.128 R16, [R16+0x100] ;  /* 0x0001000010107984 */ /* 0x000ee20000000c00 */
[----:B-1----:R-:W-:Y:S01]  /*5540*/  ISETP.NE.AND P1, PT, R27, 0x1, PT ;  /* 0x000000011b00780c */ /* 0x002fe20003f25270 */
[----:B--2---:R-:W-:Y:S01]  /*5550*/  VIADD R0, R0, 0x80 ;  /* 0x0000008000007836 */ /* 0x004fe20000000000 */
[----:B------:R-:W-:Y:S04]  /*5560*/  ISETP.GE.AND P0, PT, R26, 0x1, PT ;  /* 0x000000011a00780c */ /* 0x000fe80003f06270 */
[----:B------:R-:W1:Y:S01]  /*5570*/  LDC.64 R8, c[0x0][0xb18] ;  /* 0x0002c600ff087b82 */ /* 0x000e620000000a00 */
[----:B------:R-:W-:Y:S01]  /*5580*/  PRMT R0, RZ, 0x654, R0 ;  /* 0x00000654ff007816 */ /* 0x000fe20000000000 */
[----:B------:R-:W-:Y:S01]  /*5590*/  @!PT LDS RZ, [RZ] ;  /* 0x00000000fffff984 */ /* 0x000fe20000000800 */
[----:B------:R-:W-:Y:S01]  /*55a0*/  @!PT LDS RZ, [RZ] ;  /* 0x00000000fffff984 */ /* 0x000fe20000000800 */
[----:B------:R-:W-:Y:S01]  /*55b0*/  @!PT LDS RZ, [RZ] ;  /* 0x00000000fffff984 */ /* 0x000fe20000000800 */
[----:B------:R-:W-:Y:S01]  /*55c0*/  @!PT LDS RZ, [RZ] ;  /* 0x00000000fffff984 */ /* 0x000fe20000000800 */
[----:B------:R2:W-:Y:S06]  /*55d0*/  MEMBAR.ALL.CTA ;  /* 0x0000000000007992 */ /* 0x0005ec0000008000 */
[----:B--2---:R-:W2:Y:S01]  /*55e0*/  FENCE.VIEW.ASYNC.S ;  /* 0x00000000000073c6 */ /* 0x004ea20000000000 */
[----:B------:R-:W1:Y:S08]  /*55f0*/  @!P1 LDC R12, c[0x0][0xb20] ;  /* 0x0002c800ff0c9b82 */ /* 0x000e700000000800 */
[----:B------:R-:W1:Y:S01]  /*5600*/  @!P1 LDC R7, c[0x0][0xb0c] ;  /* 0x0002c300ff079b82 */ /* 0x000e620000000800 */
[----:B--2---:R2:W-:Y:S01]  /*5610*/  SYNCS.ARRIVE.TRANS64.RED.A1T0 RZ, [R0+URZ], RZ ;  /* 0x000000ff00ff79a7 */ /* 0x0045e200081004ff */
[----:B---3--:R-:W-:Y:S04]  /*5620*/  LOP3.LUT P4, RZ, R18, 0x1, RZ, 0xc0, !PT ;  /* 0x0000000112ff7812 */ /* 0x008fe8000788c0ff */
[----:B------:R-:W-:Y:S09]  /*5630*/  P2R R79, PR, RZ, 0x10 ;  /* 0x00000010ff4f7803 */ /* 0x000ff20000000000 */
[----:B------:R-:W-:Y:S02]  /*5640*/  @P4 MOV R30, R16 ;  /* 0x00000010001e4202 */ /* 0x000fe40000000f00 */
[----:B------:R-:W-:Y:S01]  /*5650*/  @P4 LOP3.LUT R29, R17, 0xffff, RZ, 0xc0, !PT ;  /* 0x0000ffff111d4812 */ /* 0x000fe200078ec0ff */
[----:B--2-4-:R-:W-:Y:S06]  /*5660*/  @!P0 BRA `(.L_x_86) ;  /* 0x0000000000a48947 */ /* 0x014fec0003800000 */
[----:B------:R-:W-:Y:S01]  /*5670*/  IMAD.HI.U32 R0, R66, R25, RZ ;  /* 0x0000001942007227 */ /* 0x000fe200078e00ff */
[----:B------:R-:W-:Y:S02]  /*5680*/  ISETP.NE.AND P0, PT, R24, 0x1, PT ;  /* 0x000000011800780c */ /* 0x000fe40003f05270 */
[----:B------:R-:W-:Y:S01]  /*5690*/  ISETP.NE.AND P2, PT, R26, 0x1, PT ;  /* 0x000000011a00780c */ /* 0x000fe20003f45270 */
[----:B------:R-:W-:Y:S01]  /*56a0*/  IMAD.HI.U32 R4, R67, R60, RZ ;  /* 0x0000003c43047227 */ /* 0x000fe200078e00ff */
[----:B------:R-:W-:Y:S02]  /*56b0*/  SHF.R.U32.HI R0, RZ, R65, R0 ;  /* 0x00000041ff007219 */ /* 0x000fe40000011600 */
[----:B------:R-:W-:Y:S01]  /*56c0*/  ISETP.NE.AND P3, PT, R28, 0x1, PT ;  /* 0x000000011c00780c */ /* 0x000fe20003f65270 */
[----:B------:R-:W-:Y:S01]  /*56d0*/  IMAD.HI.U32 R6, R29, R25, RZ ;  /* 0x000000191d067227 */ /* 0x000fe200078e00ff */
[-C--:B------:R-:W-:Y:S02]  /*56e0*/  SHF.R.U32.HI R4, RZ, R61.reuse, R4 ;  /* 0x0000003dff047219 */ /* 0x080fe40000011604 */
[----:B------:R-:W-:Y:S01]  /*56f0*/  SEL R0, R66, R0, !P0 ;  /* 0x0000000042007207 */ /* 0x000fe20004000000 */
[----:B------:R-:W-:Y:S01]  /*5700*/  IMAD.HI.U32 R5, R30, R60, RZ ;  /* 0x0000003c1e057227 */ /* 0x000fe200078e00ff */
[----:B------:R-:W-:Y:S03]  /*5710*/  SEL R4, R67, R4, !P3 ;  /* 0x0000000443047207 */ /* 0x000fe60005800000 */
[-C--:B------:R-:W-:Y:S01]  /*5720*/  IMAD.HI.U32 R3, R0, R22.reuse, RZ ;  /* 0x0000001600037227 */ /* 0x080fe200078e00ff */
[----:B------:R-:W-:Y:S03]  /*5730*/  SHF.R.U32.HI R5, RZ, R61, R5 ;  /* 0x0000003dff057219 */ /* 0x000fe60000011605 */
[----:B------:R-:W-:Y:S01]  /*5740*/  IMAD.HI.U32 R2, R4, R22, RZ ;  /* 0x0000001604027227 */ /* 0x000fe200078e00ff */
[----:B------:R-:W-:Y:S02]  /*5750*/  @P2 SHF.R.U32.HI R0, RZ, R23, R3 ;  /* 0x00000017ff002219 */ /* 0x000fe40000011603 */
[----:B------:R-:W-:Y:S02]  /*5760*/  SHF.R.U32.HI R3, RZ, R65, R6 ;  /* 0x00000041ff037219 */ /* 0x000fe40000011606 */
[----:B------:R-:W-:Y:S01]  /*5770*/  @P2 SHF.R.U32.HI R4, RZ, R23, R2 ;  /* 0x00000017ff042219 */ /* 0x000fe20000011602 */
[----:B------:R-:W-:Y:S01]  /*5780*/  IMAD R0, R26, R0, RZ ;  /* 0x000000001a007224 */ /* 0x000fe200078e02ff */
[----:B------:R-:W-:Y:S02]  /*5790*/  SEL R3, R29, R3, !P0 ;  /* 0x000000031d037207 */ /* 0x000fe40004000000 */
[----:B------:R-:W-:Y:S01]  /*57a0*/  SEL R2, R30, R5, !P3 ;  /* 0x000000051e027207 */ /* 0x000fe20005800000 */
[----:B------:R-:W-:Y:S01]  /*57b0*/  IMAD R5, R26, R4, RZ ;  /* 0x000000041a057224 */ /* 0x000fe200078e02ff */
[C---:B------:R-:W-:Y:S01]  /*57c0*/  ISETP.GE.AND P0, PT, R3.reuse, R0, PT ;  /* 0x000000000300720c */ /* 0x040fe20003f06270 */
[C---:B------:R-:W-:Y:S03]  /*57d0*/  IMAD.HI.U32 R0, R3.reuse, R22, RZ ;  /* 0x0000001603007227 */ /* 0x040fe600078e00ff */
[C---:B------:R-:W-:Y:S02]  /*57e0*/  ISETP.GE.OR P0, PT, R2.reuse, R5, P0 ;  /* 0x000000050200720c */ /* 0x040fe40000706670 */
[----:B------:R-:W-:Y:S04]  /*57f0*/  SHF.R.U32.HI R0, RZ, R23, R0 ;  /* 0x00000017ff007219 */ /* 0x000fe80000011600 */
[C---:B------:R-:W-:Y:S05]  /*5800*/  SEL R6, R3.reuse, R0, !P2 ;  /* 0x0000000003067207 */ /* 0x040fea0005000000 */
        /* <DEDUP_REMOVED lines=14> */
[----:B------:R-:W-:Y:S07]  /*58f0*/  IMAD R29, R3, R24, R29 ;  /* 0x00000018031d7224 */ /* 0x000fee00078e021d */
.L_x_86:
[----:B-1----:R-:W-:Y:S01]  /*5900*/  @!P1 ISETP.NE.AND P0, PT, R8, 0x1, PT ;  /* 0x000000010800980c */ /* 0x002fe20003f05270 */
[----:B------:R-:W-:Y:S01]  /*5910*/  @!P1 IMAD.HI.U32 R2, R29, R9, RZ ;  /* 0x000000091d029227 */ /* 0x000fe200078e00ff */
[----:B------:R-:W-:Y:S01]  /*5920*/  R2UR UR5, R15 ;  /* 0x000000000f0572ca */ /* 0x000fe200000e0000 */
[----:B------:R-:W-:Y:S01]  /*5930*/  BSSY.RECONVERGENT B6, `(.L_x_87) ;  /* 0x0000031000067945 */ /* 0x000fe20003800200 */
[----:B------:R-:W-:Y:S01]  /*5940*/  R2UR UR4, R14 ;  /* 0x000000000e0472ca */ /* 0x000fe200000e0000 */
[C---:B------:R-:W-:Y:S01]  /*5950*/  @!P1 IMAD.HI.U32 R0, R30.reuse, R10, RZ ;  /* 0x0000000a1e009227 */ /* 0x040fe200078e00ff */
[----:B------:R-:W-:Y:S02]  /*5960*/  @!P1 SHF.R.U32.HI R2, RZ, R12, R2 ;  /* 0x0000000cff029219 */ /* 0x000fe40000011602 */
[----:B------:R-:W-:Y:S01]  /*5970*/  @!P1 ISETP.NE.AND P2, PT, R7, 0x1, PT ;  /* 0x000000010700980c */ /* 0x000fe20003f45270 */
[----:B------:R-:W-:Y:S01]  /*5980*/  VIADD R81, R81, 0x1 ;  /* 0x0000000151517836 */ /* 0x000fe20000000000 */
[----:B------:R-:W-:Y:S02]  /*5990*/  @!P1 SEL R2, R29, R2, !P0 ;  /* 0x000000021d029207 */ /* 0x000fe40004000000 */
[----:B------:R-:W-:Y:S02]  /*59a0*/  @!P1 SHF.R.U32.HI R0, RZ, R11, R0 ;  /* 0x0000000bff009219 */ /* 0x000fe40000011600 */
[----:B------:R-:W-:Y:S01]  /*59b0*/  LOP3.LUT P0, RZ, R69, 0x1b0, RZ, 0xc0, !PT ;  /* 0x000001b045ff7812 */ /* 0x000fe2000780c0ff */
[----:B------:R-:W-:Y:S01]  /*59c0*/  USHF.L.U32 UR42, UR5, 0x7, URZ ;  /* 0x00000007052a7899 */ /* 0x000fe200080006ff */
[----:B------:R-:W-:Y:S01]  /*59d0*/  @!P1 SEL R3, R30, R0, !P2 ;  /* 0x000000001e039207 */ /* 0x000fe20005000000 */
[----:B------:R-:W-:Y:S01]  /*59e0*/  USHF.L.U32 UR41, UR4, 0x6, URZ ;  /* 0x0000000604297899 */ /* 0x000fe200080006ff */
[----:B------:R-:W-:Y:S03]  /*59f0*/  @P4 SHF.R.U32.HI R70, RZ, 0x10, R17 ;  /* 0x00000010ff464819 */ /* 0x000fe60000011611 */
[----:B------:R-:W-:Y:S02]  /*5a00*/  @!P1 IMAD.IADD R0, R2, 0x1, -R3 ;  /* 0x0000000102009824 */ /* 0x000fe400078e0a03 */
[----:B------:R-:W-:Y:S02]  /*5a10*/  @!P1 IMAD.IADD R2, R3, 0x1, -R2 ;  /* 0x0000000103029824 */ /* 0x000fe400078e0a02 */
[----:B------:R-:W-:Y:S02]  /*5a20*/  @!P1 IMAD R30, R0, R7, R30 ;  /* 0x00000007001e9224 */ /* 0x000fe400078e021e */
[----:B------:R-:W-:Y:S01]  /*5a30*/  @!P1 IMAD R29, R2, R8, R29 ;  /* 0x00000008021d9224 */ /* 0x000fe200078e021d */
[----:B------:R-:W-:Y:S06]  /*5a40*/  @!P0 BRA `(.L_x_88) ;  /* 0x00000000007c8947 */ /* 0x000fec0003800000 */
[----:B------:R-:W1:Y:S01]  /*5a50*/  LDCU.64 UR8, c[0x4][0x80] ;  /* 0x01001000ff0877ac */ /* 0x000e620008000a00 */
[----:B------:R-:W-:Y:S01]  /*5a60*/  MOV R2, 0x0 ;  /* 0x0000000000027802 */ /* 0x000fe20000000f00 */
[----:B------:R-:W-:Y:S02]  /*5a70*/  HFMA2 R12, -RZ, RZ, 0, 5.9604644775390625e-08 ;  /* 0x00000001ff0c7431 */ /* 0x000fe400000001ff */
[----:B------:R-:W-:Y:S01]  /*5a80*/  IMAD.MOV.U32 R8, RZ, RZ, 0x70 ;  /* 0x00000070ff087424 */ /* 0x000fe200078e00ff */
[----:B------:R2:W3:Y:S01]  /*5a90*/  LDC.64 R14, c[0x4][R2] ;  /* 0x01000000020e7b82 */ /* 0x0004e20000000a00 */
[----:B------:R-:W4:Y:S01]  /*5aa0*/  LDCU.64 UR6, c[0x4][0x88] ;  /* 0x01001100ff0677ac */ /* 0x000f220008000a00 */
[----:B------:R-:W-:Y:S01]  /*5ab0*/  IMAD.MOV.U32 R13, RZ, RZ, RZ ;  /* 0x000000ffff0d7224 */ /* 0x000fe200078e00ff */
[----:B------:R-:W2:Y:S01]  /*5ac0*/  LDCU.64 UR4, c[0x4][0x8] ;  /* 0x01000100ff0477ac */ /* 0x000ea20008000a00 */
[----:B-1----:R-:W-:Y:S01]  /*5ad0*/  MOV R5, UR9 ;  /* 0x0000000900057c02 */ /* 0x002fe20008000f00 */
[----:B------:R-:W-:Y:S01]  /*5ae0*/  IMAD.U32 R4, RZ, RZ, UR8 ;  /* 0x00000008ff047e24 */ /* 0x000fe2000f8e00ff */
[----:B----4-:R-:W-:Y:S01]  /*5af0*/  MOV R7, UR7 ;  /* 0x0000000700077c02 */ /* 0x010fe20008000f00 */
[----:B------:R-:W-:Y:S01]  /*5b00*/  IMAD.U32 R6, RZ, RZ, UR6 ;  /* 0x00000006ff067e24 */ /* 0x000fe2000f8e00ff */
[----:B--2---:R-:W-:Y:S01]  /*5b10*/  MOV R11, UR5 ;  /* 0x00000005000b7c02 */ /* 0x004fe20008000f00 */
[----:B------:R-:W-:Y:S02]  /*5b20*/  IMAD.U32 R10, RZ, RZ, UR4 ;  /* 0x00000004ff0a7e24 */ /* 0x000fe4000f8e00ff */
[----:B------:R-:W-:Y:S07]  /*5b30*/  LEPC R20, `(.L_x_89) ;  /* 0x000000001014794e */ /* 0x000fee0000000000 */
[----:B---3-5:R-:W-:Y:S05]  /*5b40*/  CALL.ABS.NOINC R14 ;  /* 0x000000000e007343 */ /* 0x028fea0003c00000 */
.L_x_89:
[----:B------:R-:W1:Y:S01]  /*5b50*/  LDCU.64 UR8, c[0x4][0x80] ;  /* 0x01001000ff0877ac */ /* 0x000e620008000a00 */
[----:B------:R-:W2:Y:S01]  /*5b60*/  LDC.64 R2, c[0x4][R2] ;  /* 0x0100000002027b82 */ /* 0x000ea20000000a00 */
[----:B------:R-:W-:Y:S02]  /*5b70*/  HFMA2 R12, -RZ, RZ, 0, 5.9604644775390625e-08 ;  /* 0x00000001ff0c7431 */ /* 0x000fe400000001ff */
[----:B------:R-:W-:Y:S02]  /*5b80*/  IMAD.MOV.U32 R8, RZ, RZ, 0x70 ;  /* 0x00000070ff087424 */ /* 0x000fe400078e00ff */
[----:B------:R-:W-:Y:S01]  /*5b90*/  IMAD.MOV.U32 R13, RZ, RZ, RZ ;  /* 0x000000ffff0d7224 */ /* 0x000fe200078e00ff */
[----:B------:R-:W3:Y:S01]  /*5ba0*/  LDCU.64 UR6, c[0x4][0x88] ;  /* 0x01001100ff0677ac */ /* 0x000ee20008000a00 */
[----:B------:R-:W4:Y:S01]  /*5bb0*/  LDCU.64 UR4, c[0x4][0x8] ;  /* 0x01000100ff0477ac */ /* 0x000f220008000a00 */
[----:B-1----:R-:W-:Y:S02]  /*5bc0*/  MOV R4, UR8 ;  /* 0x0000000800047c02 */ /* 0x002fe40008000f00 */
[----:B------:R-:W-:Y:S02]  /*5bd0*/  MOV R5, UR9 ;  /* 0x0000000900057c02 */ /* 0x000fe40008000f00 */
[----:B---3--:R-:W-:Y:S01]  /*5be0*/  MOV R7, UR7 ;  /* 0x0000000700077c02 */ /* 0x008fe20008000f00 */
[----:B------:R-:W-:Y:S01]  /*5bf0*/  IMAD.U32 R6, RZ, RZ, UR6 ;  /* 0x00000006ff067e24 */ /* 0x000fe2000f8e00ff */
[----:B----4-:R-:W-:Y:S01]  /*5c00*/  MOV R11, UR5 ;  /* 0x00000005000b7c02 */ /* 0x010fe20008000f00 */
[----:B------:R-:W-:Y:S02]  /*5c10*/  IMAD.U32 R10, RZ, RZ, UR4 ;  /* 0x00000004ff0a7e24 */ /* 0x000fe4000f8e00ff */
[----:B------:R-:W-:Y:S07]  /*5c20*/  LEPC R20, `(.L_x_88) ;  /* 0x000000001014794e */ /* 0x000fee0000000000 */
[----:B--2---:R-:W-:Y:S05]  /*5c30*/  CALL.ABS.NOINC R2 ;  /* 0x0000000002007343 */ /* 0x004fea0003c00000 */
.L_x_88:
[----:B------:R-:W-:Y:S05]  /*5c40*/  BSYNC.RECONVERGENT B6 ;  /* 0x0000000000067941 */ /* 0x000fea0003800200 */
.L_x_87:
[----:B------:R-:W-:Y:S01]  /*5c50*/  ISETP.NE.U32.AND P4, PT, R58, RZ, PT ;  /* 0x000000ff3a00720c */ /* 0x000fe20003f85070 */
[----:B------:R-:W-:Y:S01]  /*5c60*/  UISETP.NE.AND UP2, UPT, UR44, URZ, UPT ;  /* 0x000000ff2c00728c */ /* 0x000fe2000bf45270 */
[----:B------:R-:W-:Y:S01]  /*5c70*/  ISETP.NE.U32.AND P2, PT, RZ, UR46, PT ;  /* 0x0000002eff007c0c */ /* 0x000fe2000bf45070 */
[----:B------:R-:W-:Y:S01]  /*5c80*/  UISETP.NE.U32.AND UP1, UPT, UR48, URZ, UPT ;  /* 0x000000ff3000728c */ /* 0x000fe2000bf25070 */
[----:B------:R-:W-:Y:S01]  /*5c90*/  ISETP.NE.AND.EX P4, PT, R59, RZ, PT, P4 ;  /* 0x000000ff3b00720c */ /* 0x000fe20003f85340 */
[----:B------:R-:W-:Y:S01]  /*5ca0*/  UPLOP3.LUT UP0, UPT, UPT, UPT, UPT, 0x40, 0x4 ;  /* 0x000000000004789c */ /* 0x000fe20003f0e870 */
[----:B------:R-:W-:Y:S01]  /*5cb0*/  ISETP.NE.AND.EX P2, PT, RZ, UR47, PT, P2 ;  /* 0x0000002fff007c0c */ /* 0x000fe2000bf45320 */
[----:B------:R-:W-:Y:S01]  /*5cc0*/  UISETP.NE.AND.EX UP1, UPT, UR49, URZ, UPT, UP1 ;  /* 0x000000ff3100728c */ /* 0x000fe2000bf25310 */
[----:B------:R-:W-:Y:S04]  /*5cd0*/  PLOP3.LUT P1, PT, PT, PT, UP2, 0x80, 0x8 ;  /* 0x000000000008781c */ /* 0x000fe80003f2f028 */
[----:B------:R-:W-:Y:S06]  /*5ce0*/  @UP2 UPLOP3.LUT UP0, UPT, UPT, UPT, UP1, 0x80, 0x8 ;  /* 0x000000000008289c */ /* 0x000fec0003f0f010 */
[----:B------:R-:W-:Y:S01]  /*5cf0*/  PLOP3.LUT P0, PT, PT, PT, UP0, 0x80, 0x8 ;  /* 0x000000000008781c */ /* 0x000fe20003f0f008 */
[----:B------:R-:W-:Y:S01]  /*5d00*/  @!UPT UIADD3 URZ, UPT, UPT, URZ, URZ, URZ ;  /* 0x000000fffffff290 */ /* 0x000fe2000fffe0ff */
[----:B------:R-:W-:Y:S11]  /*5d10*/  BRA.U !UP1, `(.L_x_90) ;  /* 0x0000000109387547 */ /* 0x000ff6000b800000 */
[----:B------:R-:W-:Y:S01]  /*5d20*/  UISETP.NE.U32.AND UP0, UPT, UR46, URZ, UPT ;  /* 0x000000ff2e00728c */ /* 0x000fe2000bf05070 */
[----:B------:R-:W-:Y:S02]  /*5d30*/  HFMA2 R0, -RZ, RZ, 0, 5.9604644775390625e-08 ;  /* 0x00000001ff007431 */ /* 0x000fe400000001ff */
[----:B------:R-:W-:Y:S01]  /*5d40*/  IMAD.MOV.U32 R64, RZ, RZ, 0x1 ;  /* 0x00000001ff407424 */ /* 0x000fe200078e00ff */
[----:B------:R-:W-:Y:S06]  /*5d50*/  UISETP.NE.AND.EX UP0, UPT, UR47, URZ, UPT, UP0 ;  /* 0x000000ff2f00728c */ /* 0x000fec000bf05300 */
[----:B------:R-:W-:Y:S05]  /*5d60*/  PLOP3.LUT P3, PT, PT, PT, UP0, 0x80, 0x8 ;  /* 0x000000000008781c */ /* 0x000fea0003f6f008 */
[----:B------:R-:W1:Y:S01]  /*5d70*/  @UP0 LDCU.64 UR4, c[0x0][0x888] ;  /* 0x00011100ff0407ac */ /* 0x000e620008000a00 */
[----:B------:R-:W-:Y:S07]  /*5d80*/  @UP0 UIMAD UR6, UR60, UR48, URZ ;  /* 0x000000303c0602a4 */ /* 0x000fee000f8e02ff */
[----:B------:R-:W-:Y:S01]  /*5d90*/  @!P3 PRMT R64, R0, 0x7610, R64 ;  /* 0x000076100040b816 */ /* 0x000fe20000000040 */
[----:B-1----:R-:W-:Y:S06]  /*5da0*/  @UP0 UIMAD.WIDE UR4, UR6, 0x4, UR4 ;  /* 0x00000004060408a5 */ /* 0x002fec000f8e0204 */
[----:B------:R-:W-:Y:S01]  /*5db0*/  IMAD.U32 R2, RZ, RZ, UR4 ;  /* 0x00000004ff027e24 */ /* 0x000fe2000f8e00ff */
[----:B------:R-:W-:Y:S04]  /*5dc0*/  MOV R3, UR5 ;  /* 0x0000000500037c02 */ /* 0x000fe80008000f00 */
[----:B------:R-:W1:Y:S01]  /*5dd0*/  @!UP0 LDCU UR4, c[0x0][0x880] ;  /* 0x00011000ff0487ac */ /* 0x000e620008000800 */
[----:B-----5:R2:W5:Y:S02]  /*5de0*/  @P3 LDG.E R35, desc[UR52][R2.64] ;  /* 0x0000003402233981 */ /* 0x020564000c1e1900 */
[----:B-12---:R-:W-:Y:S02]  /*5df0*/  @!P3 IMAD.U32 R35, RZ, RZ, UR4 ;  /* 0x00000004ff23be24 */ /* 0x006fe4000f8e00ff */
.L_x_90:
[----:B------:R-:W-:Y:S05]  /*5e00*/  @!P4 BRA `(.L_x_91) ;  /* 0x000000000020c947 */ /* 0x000fea0003800000 */
[----:B------:R-:W-:Y:S04]  /*5e10*/  ISETP.NE.U32.AND P3, PT, R56, RZ, PT ;  /* 0x000000ff3800720c */ /* 0x000fe80003f65070 */
[----:B------:R-:W-:Y:S11]  /*5e20*/  ISETP.NE.AND.EX P3, PT, R57, RZ, PT, P3 ;  /* 0x000000ff3900720c */ /* 0x000ff60003f65330 */
[----:B------:R-:W-:Y:S02]  /*5e30*/  @!UPT UIADD3 URZ, UPT, UPT, URZ, URZ, URZ ;  /* 0x000000fffffff290 */ /* 0x000fe4000fffe0ff */
[----:B------:R-:W1:Y:S01]  /*5e40*/  @P3 LDC.64 R2, c[0x0][0x8a8] ;  /* 0x00022a00ff023b82 */ /* 0x000e620000000a00 */
[----:B------:R-:W-:Y:S04]  /*5e50*/  @P3 IMAD R0, R58, UR60, RZ ;  /* 0x0000003c3a003c24 */ /* 0x000fe8000f8e02ff */
[----:B-1----:R-:W-:Y:S05]  /*5e60*/  @P3 IMAD.WIDE R2, R0, 0x4, R2 ;  /* 0x0000000400023825 */ /* 0x002fea00078e0202 */
[----:B-----5:R1:W5:Y:S02]  /*5e70*/  @P3 LDG.E R33, desc[UR52][R2.64] ;  /* 0x0000003402213981 */ /* 0x020364000c1e1900 */
[----:B-1----:R-:W2:Y:S02]  /*5e80*/  @!P3 LDC R33, c[0x0][0x8a0] ;  /* 0x00022800ff21bb82 */ /* 0x002ea40000000800 */
.L_x_91:
[----:B-----5:R-:W-:Y:S01]  /*5e90*/  FSETP.NEU.AND P3, PT, R35, RZ, PT ;  /* 0x000000ff2300720b */ /* 0x020fe20003f6d000 */
[----:B------:R-:W-:Y:S01]  /*5ea0*/  BSSY B1, `(.L_x_92) ;  /* 0x0000039000017945 */ /* 0x000fe20003800000 */
[----:B------:R-:W-:Y:S01]  /*5eb0*/  SEL R3, RZ, 0xffffffff, P2 ;  /* 0xffffffffff037807 */ /* 0x000fe20001000000 */
[----:B------:R-:W-:Y:S01]  /*5ec0*/  IMAD.MOV.U32 R86, RZ, RZ, 0x1 ;  /* 0x00000001ff567424 */ /* 0x000fe200078e00ff */
[----:B------:R-:W-:Y:S01]  /*5ed0*/  @P1 LOP3.LUT P2, RZ, R64, 0xff, RZ, 0xc0, !PT ;  /* 0x000000ff40ff1812 */ /* 0x000fe2000784c0ff */
[----:B------:R-:W-:Y:S01]  /*5ee0*/  IMAD R34, R31, 0x40, R32 ;  /* 0x000000401f227824 */ /* 0x000fe200078e0220 */
[----:B------:R-:W-:Y:S01]  /*5ef0*/  @P1 SEL R0, RZ, 0xffffffff, P3 ;  /* 0xffffffffff001807 */ /* 0x000fe20001800000 */
[----:B------:R-:W-:Y:S01]  /*5f00*/  IMAD R82, R77, -0x10, R75 ;  /* 0xfffffff04d527824 */ /* 0x000fe200078e024b */
[----:B------:R-:W-:Y:S01]  /*5f10*/  LOP3.LUT R73, R73, 0x1, RZ, 0x3c, !PT ;  /* 0x0000000149497812 */ /* 0x000fe200078e3cff */
[----:B------:R-:W-:Y:S01]  /*5f20*/  IMAD.MOV.U32 R85, RZ, RZ, RZ ;  /* 0x000000ffff557224 */ /* 0x000fe200078e00ff */
[----:B------:R-:W-:Y:S02]  /*5f30*/  @P0 SEL R0, R3, R0, !P2 ;  /* 0x0000000003000207 */ /* 0x000fe40005000000 */
[----:B------:R-:W-:Y:S02]  /*5f40*/  CS2R R54, SRZ ;  /* 0x0000000000367805 */ /* 0x000fe4000001ff00 */
[----:B------:R-:W-:Y:S02]  /*5f50*/  LEA R84, R31, UR36, 0x3 ;  /* 0x000000241f547c11 */ /* 0x000fe4000f8e18ff */
[----:B------:R-:W-:Y:S02]  /*5f60*/  CS2R R52, SRZ ;  /* 0x0000000000347805 */ /* 0x000fe4000001ff00 */
[----:B------:R-:W-:Y:S02]  /*5f70*/  @P1 LOP3.LUT R0, R0, 0x1, RZ, 0xc0, !PT ;  /* 0x0000000100001812 */ /* 0x000fe400078ec0ff */
[----:B------:R-:W-:Y:S02]  /*5f80*/  CS2R R50, SRZ ;  /* 0x0000000000327805 */ /* 0x000fe4000001ff00 */
[----:B------:R-:W-:Y:S02]  /*5f90*/  PLOP3.LUT P2, PT, PT, PT, UP1, 0x80, 0x8 ;  /* 0x000000000008781c */ /* 0x000fe40003f4f018 */
[----:B------:R-:W-:Y:S02]  /*5fa0*/  CS2R R48, SRZ ;  /* 0x0000000000307805 */ /* 0x000fe4000001ff00 */
[----:B------:R-:W-:Y:S02]  /*5fb0*/  ISETP.NE.U32.OR P5, PT, R0, 0x1, !P1 ;  /* 0x000000010000780c */ /* 0x000fe40004fa5470 */
[----:B------:R-:W-:Y:S02]  /*5fc0*/  CS2R R46, SRZ ;  /* 0x00000000002e7805 */ /* 0x000fe4000001ff00 */
[----:B------:R-:W-:Y:S02]  /*5fd0*/  LOP3.LUT P4, R80, R64, 0xff, RZ, 0xc0, !PT ;  /* 0x000000ff40507812 */ /* 0x000fe4000788c0ff */
[----:B------:R-:W-:Y:S02]  /*5fe0*/  CS2R R44, SRZ ;  /* 0x00000000002c7805 */ /* 0x000fe4000001ff00 */
[----:B------:R-:W-:Y:S02]  /*5ff0*/  SEL R2, RZ, 0xffffffff, P3 ;  /* 0xffffffffff027807 */ /* 0x000fe40001800000 */
[----:B------:R-:W-:Y:S02]  /*6000*/  CS2R R42, SRZ ;  /* 0x00000000002a7805 */ /* 0x000fe4000001ff00 */
[----:B------:R-:W-:Y:S02]  /*6010*/  P2R R83, PR, RZ, 0x20 ;  /* 0x00000020ff537803 */ /* 0x000fe40000000000 */
[----:B------:R-:W-:Y:S02]  /*6020*/  CS2R R40, SRZ ;  /* 0x0000000000287805 */ /* 0x000fe4000001ff00 */
[----:B------:R-:W-:Y:S02]  /*6030*/  @P2 SEL R2, R3, R2, !P4 ;  /* 0x0000000203022207 */ /* 0x000fe40006000000 */
[----:B------:R-:W-:Y:S02]  /*6040*/  @P5 SHF.L.U32 R0, R73, 0x1f, RZ ;  /* 0x0000001f49005819 */ /* 0x000fe400000006ff */
[----:B------:R-:W-:Y:S02]  /*6050*/  LOP3.LUT R2, R2, 0x1, RZ, 0xc0, !PT ;  /* 0x0000000102027812 */ /* 0x000fe400078ec0ff */
[----:B------:R1:W3:Y:S02]  /*6060*/  @P5 SYNCS.PHASECHK.TRANS64.TRYWAIT P1, [UR36+0x20], R0 ;  /* 0x00002000ff0055a7 */ /* 0x0002e40008021124 */
[----:B------:R-:W-:Y:S04]  /*6070*/  ISETP.NE.U32.AND P2, PT, R2, 0x1, PT ;  /* 0x000000010200780c */ /* 0x000fe80003f45070 */
[----:B------:R-:W-:Y:S02]  /*6080*/  P2R R87, PR, RZ, 0x4 ;  /* 0x00000004ff577803 */ /* 0x000fe40000000000 */
[----:B-1----:R-:W-:Y:S04]  /*6090*/  SHF.L.U32 R0, R72, 0x1f, RZ ;  /* 0x0000001f48007819 */ /* 0x002fe800000006ff */
[----:B------:R1:W4:Y:S01]  /*60a0*/  SYNCS.PHASECHK.TRANS64.TRYWAIT P0, [R84+URZ+0x90], R0 ;  /* 0x00009000540075a7 */ /* 0x00032200080011ff */
[----:B---3--:R-:W-:Y:S01]  /*60b0*/  @P5 SEL R86, RZ, 0x1, !P1 ;  /* 0x00000001ff565807 */ /* 0x008fe20004800000 */
[----:B-1----:R-:W-:Y:S06]  /*60c0*/  @!P5 BRA `(.L_x_93) ;  /* 0x000000000058d947 */ /* 0x002fec0003800000 */
[----:B------:R-:W-:Y:S01]  /*60d0*/  IMAD.MOV.U32 R54, RZ, RZ, RZ ;  /* 0x000000ffff367224 */ /* 0x000fe200078e00ff */
[----:B------:R-:W-:Y:S01]  /*60e0*/  ISETP.NE.AND P1, PT, R86, RZ, PT ;  /* 0x000000ff5600720c */ /* 0x000fe20003f25270 */
[----:B------:R-:W-:Y:S01]  /*60f0*/  BSSY B0, `(.L_x_94) ;  /* 0x000000c000007945 */ /* 0x000fe20003800000 */
[----:B------:R-:W-:Y:S02]  /*6100*/  CS2R R42, SRZ ;  /* 0x00000000002a7805 */ /* 0x000fe4000001ff00 */
[----:B------:R-:W-:Y:S02]  /*6110*/  CS2R R40, SRZ ;  /* 0x0000000000287805 */ /* 0x000fe4000001ff00 */
[----:B------:R-:W-:Y:S02]  /*6120*/  CS2R R46, SRZ ;  /* 0x00000000002e7805 */ /* 0x000fe4000001ff00 */
[----:B------:R-:W-:Y:S02]  /*6130*/  CS2R R44, SRZ ;  /* 0x00000000002c7805 */ /* 0x000fe4000001ff00 */
[----:B------:R-:W-:Y:S02]  /*6140*/  CS2R R50, SRZ ;  /* 0x0000000000327805 */ /* 0x000fe4000001ff00 */
[----:B------:R-:W-:Y:S02]  /*6150*/  CS2R R48, SRZ ;  /* 0x0000000000307805 */ /* 0x000fe4000001ff00 */
[----:B------:R-:W-:Y:S01]  /*6160*/  CS2R R52, SRZ ;  /* 0x0000000000347805 */ /* 0x000fe2000001ff00 */
[----:B------:R-:W-:Y:S06]  /*6170*/  @P1 BRA `(.L_x_95) ;  /* 0x00000000000c1947 */ /* 0x000fec0003800000 */
[----:B------:R-:W-:Y:S04]  /*6180*/  SHF.L.U32 R3, R73, 0x1f, RZ ;  /* 0x0000001f49037819 */ /* 0x000fe800000006ff */
[----:B------:R-:W1:Y:S02]  /*6190*/  SYNCS.PHASECHK.TRANS64.TRYWAIT P1, [UR36+0x20], R3 ;  /* 0x00002003ff0075a7 */ /* 0x000e640008021124 */
[----:B-1----:R-:W-:Y:S05]  /*61a0*/  @!P1 BRA `(.L_x_96) ;  /* 0x0000002800409947 */ /* 0x002fea0003800000 */
.L_x_95:
[----:B------:R-:W-:Y:S05]  /*61b0*/  BSYNC B0 ;  /* 0x0000000000007941 */ /* 0x000fea0003800000 */
.L_x_94:
[----:B------:R-:W-:Y:S01]  /*61c0*/  ISETP.NE.AND P1, PT, R87, RZ, PT ;  /* 0x000000ff5700720c */ /* 0x000fe20003f25270 */
[----:B------:R-:W-:Y:S11]  /*61d0*/  HFMA2 R85, -RZ, RZ, 0, 5.9604644775390625e-08 ;  /* 0x00000001ff557431 */ /* 0x000ff600000001ff */
[----:B------:R-:W-:Y:S01]  /*61e0*/  @!UPT UIADD3 URZ, UPT, UPT, URZ, URZ, URZ ;  /* 0x000000fffffff290 */ /* 0x000fe2000fffe0ff */
[----:B------:R3:W1:Y:S04]  /*61f0*/  @P1 LDS.128 R40, [R76] ;  /* 0x000000004c281984 */ /* 0x0006680000000c00 */
[----:B------:R3:W1:Y:S04]  /*6200*/  @P1 LDS.128 R44, [R75+0x10] ;  /* 0x000010004b2c1984 */ /* 0x0006680000000c00 */
[----:B------:R3:W1:Y:S04]  /*6210*/  @P1 LDS.128 R48, [R74+0x20] ;  /* 0x000020004a301984 */ /* 0x0006680000000c00 */
[----:B------:R3:W1:Y:S02]  /*6220*/  @P1 LDS.128 R52, [R82+0x30] ;  /* 0x0000300052341984 */ /* 0x0006640000000c00 */
.L_x_93:
[----:B------:R-:W-:Y:S05]  /*6230*/  BSYNC B1 ;  /* 0x0000000000017941 */ /* 0x000fea0003800000 */
.L_x_92:
[----:B-1----:R-:W-:Y:S04]  /*6240*/  SHF.R.U32.HI R2, RZ, 0x15, R34 ;  /* 0x00000015ff027819 */ /* 0x002fe80000011622 */
[----:B------:R-:W-:Y:S01]  /*6250*/  LOP3.LUT P1, RZ, R2, 0x3, R68, 0x48, !PT ;  /* 0x0000000302ff7812 */ /* 0x000fe20007824844 */
[----:B------:R-:W-:Y:S01]  /*6260*/  @!UPT UIADD3 URZ, UPT, UPT, URZ, URZ, URZ ;  /* 0x000000fffffff290 */ /* 0x000fe2000fffe0ff */
[----:B----4-:R-:W-:Y:S11]  /*6270*/  @P0 BRA `(.L_x_97) ;  /* 0x0000000000080947 */ /* 0x010ff60003800000 */
[----:B------:R-:W1:Y:S02]  /*6280*/  SYNCS.PHASECHK.TRANS64.TRYWAIT P0, [R84+URZ+0x90], R0 ;  /* 0x00009000540075a7 */ /* 0x000e6400080011ff */
[----:B-1----:R-:W-:Y:S05]  /*6290*/  @!P0 BRA `(.L_x_98) ;  /* 0x00000028001c8947 */ /* 0x002fea0003800000 */
.L_x_97:
[----:B------:R-:W-:Y:S05]  /*62a0*/  @!P1 BRA `(.L_x_99) ;  /* 0x0000000000409947 */ /* 0x000fea0003800000 */
[----:B------:R-:W4:Y:S01]  /*62b0*/  LDCU.64 UR8, c[0x4][0x70] ;  /* 0x01000e00ff0877ac */ /* 0x000f220008000a00 */
[----:B------:R-:W-:Y:S01]  /*62c0*/  MOV R3, 0x0 ;  /* 0x0000000000037802 */ /* 0x000fe20000000f00 */
[----:B------:R-:W-:Y:S02]  /*62d0*/  HFMA2 R12, -RZ, RZ, 0, 5.9604644775390625e-08 ;  /* 0x00000001ff0c7431 */ /* 0x000fe400000001ff */
[----:B------:R-:W-:Y:S02]  /*62e0*/  IMAD.MOV.U32 R8, RZ, RZ, 0x192 ;  /* 0x00000192ff087424 */ /* 0x000fe400078e00ff */
[----:B------:R-:W-:Y:S01]  /*62f0*/  IMAD.MOV.U32 R13, RZ, RZ, RZ ;  /* 0x000000ffff0d7224 */ /* 0x000fe200078e00ff */
[----:B------:R-:W5:Y:S01]  /*6300*/  LDCU.64 UR6, c[0x4][0x78] ;  /* 0x01000f00ff0677ac */ /* 0x000f620008000a00 */
[----:B------:R-:W1:Y:S01]  /*6310*/  LDC.64 R2, c[0x4][R3] ;  /* 0x0100000003027b82 */ /* 0x000e620000000a00 */
[----:B------:R-:W2:Y:S01]  /*6320*/  LDCU.64 UR4, c[0x4][0x10] ;  /* 0x01000200ff0477ac */ /* 0x000ea20008000a00 */
[----:B----4-:R-:W-:Y:S01]  /*6330*/  MOV R5, UR9 ;  /* 0x0000000900057c02 */ /* 0x010fe20008000f00 */
[----:B------:R-:W-:Y:S01]  /*6340*/  IMAD.U32 R4, RZ, RZ, UR8 ;  /* 0x00000008ff047e24 */ /* 0x000fe2000f8e00ff */
[----:B-----5:R-:W-:Y:S01]  /*6350*/  MOV R7, UR7 ;  /* 0x0000000700077c02 */ /* 0x020fe20008000f00 */
[----:B------:R-:W-:Y:S01]  /*6360*/  IMAD.U32 R6, RZ, RZ, UR6 ;  /* 0x00000006ff067e24 */ /* 0x000fe2000f8e00ff */
[----:B--2---:R-:W-:Y:S01]  /*6370*/  MOV R11, UR5 ;  /* 0x00000005000b7c02 */ /* 0x004fe20008000f00 */
[----:B------:R-:W-:Y:S02]  /*6380*/  IMAD.U32 R10, RZ, RZ, UR4 ;  /* 0x00000004ff0a7e24 */ /* 0x000fe4000f8e00ff */
[----:B------:R-:W-:Y:S07]  /*6390*/  LEPC R20, `(.L_x_99) ;  /* 0x000000001014794e */ /* 0x000fee0000000000 */
[----:B-1-3--:R-:W-:Y:S05]  /*63a0*/  CALL.ABS.NOINC R2 ;  /* 0x0000000002007343 */ /* 0x00afea0003c00000 */
.L_x_99:
[----:B------:R-:W-:Y:S05]  /*63b0*/  WARPSYNC.ALL ;  /* 0x0000000000007948 */ /* 0x000fea0003800000 */
[----:B------:R-:W-:Y:S01]  /*63c0*/  R2UR UR4, R34 ;  /* 0x00000000220472ca */ /* 0x000fe200000e0000 */
[----:B------:R-:W-:Y:S01]  /*63d0*/  BSSY.RECONVERGENT B0, `(.L_x_100) ;  /* 0x0000039000007945 */ /* 0x000fe20003800200 */
[----:B------:R-:W-:Y:S11]  /*63e0*/  ISETP.NE.AND P0, PT, R78, RZ, PT ;  /* 0x000000ff4e00720c */ /* 0x000ff60003f05270 */
[----:B------:R-:W1:Y:S02]  /*63f0*/  LDTM.x16 R4, tmem[UR4] ;  /* 0x00000004000479ee */ /* 0x000e640008240000 */
[C---:B-12---:R-:W-:Y:S01]  /*6400*/  FMUL R0, R33.reuse, R4 ;  /* 0x0000000421007220 */ /* 0x046fe20000400000 */
[C---:B------:R-:W-:Y:S01]  /*6410*/  FMUL R2, R33.reuse, R5 ;  /* 0x0000000521027220 */ /* 0x040fe20000400000 */
[C---:B------:R-:W-:Y:S01]  /*6420*/  FMUL R3, R33.reuse, R6 ;  /* 0x0000000621037220 */ /* 0x040fe20000400000 */
[----:B------:R-:W-:Y:S01]  /*6430*/  FMUL R7, R33, R7 ;  /* 0x0000000721077220 */ /* 0x000fe20000400000 */
[----:B------:R-:W-:Y:S01]  /*6440*/  FFMA R36, R35, R40, R0 ;  /* 0x0000002823247223 */ /* 0x000fe20000000000 */
        /* <DEDUP_REMOVED lines=10> */
[----:B------:R1:W-:Y:S01]  /*64f0*/  STS.128 [R76], R36 ;  /* 0x000000244c007388 */ /* 0x0003e20000000c00 */
        /* <DEDUP_REMOVED lines=8> */
[----:B------:R1:W-:Y:S01]  /*6580*/  STS.128 [R75+0x10], R4 ;  /* 0x000010044b007388 */ /* 0x0003e20000000c00 */
[----:B------:R-:W-:Y:S01]  /*6590*/  FMUL R13, R33, R17 ;  /* 0x00000011210d7220 */ /* 0x000fe20000400000 */
[----:B------:R-:W-:Y:S01]  /*65a0*/  FFMA R10, R35, R50, R10 ;  /* 0x00000032230a7223 */ /* 0x000fe2000000000a */
[----:B------:R-:W-:Y:S01]  /*65b0*/  FMUL R14, R33, R18 ;  /* 0x00000012210e7220 */ /* 0x000fe20000400000 */
[----:B------:R-:W-:Y:S01]  /*65c0*/  FFMA R11, R35, R51, R15 ;  /* 0x00000033230b7223 */ /* 0x000fe2000000000f */
[----:B------:R-:W-:Y:S01]  /*65d0*/  FMUL R19, R33, R19 ;  /* 0x0000001321137220 */ /* 0x000fe20000400000 */
[C---:B------:R-:W-:Y:S01]  /*65e0*/  FFMA R12, R35.reuse, R52, R12 ;  /* 0x00000034230c7223 */ /* 0x040fe2000000000c */
[C---:B------:R-:W-:Y:S01]  /*65f0*/  FFMA R13, R35.reuse, R53, R13 ;  /* 0x00000035230d7223 */ /* 0x040fe2000000000d */
[C---:B------:R-:W-:Y:S01]  /*6600*/  FFMA R14, R35.reuse, R54, R14 ;  /* 0x00000036230e7223 */ /* 0x040fe2000000000e */
[----:B------:R1:W-:Y:S01]  /*6610*/  STS.128 [R74+0x20], R8 ;  /* 0x000020084a007388 */ /* 0x0003e20000000c00 */
[----:B------:R-:W-:Y:S05]  /*6620*/  FFMA R15, R35, R55, R19 ;  /* 0x00000037230f7223 */ /* 0x000fea0000000013 */
[----:B------:R1:W-:Y:S01]  /*6630*/  STS.128 [R82+0x30], R12 ;  /* 0x0000300c52007388 */ /* 0x0003e20000000c00 */
[----:B------:R-:W-:Y:S01]  /*6640*/  @!PT LDS RZ, [RZ] ;  /* 0x00000000fffff984 */ /* 0x000fe20000000800 */
[----:B------:R-:W-:Y:S01]  /*6650*/  @!PT LDS RZ, [RZ] ;  /* 0x00000000fffff984 */ /* 0x000fe20000000800 */
[----:B------:R-:W-:Y:S01]  /*6660*/  @!PT LDS RZ, [RZ] ;  /* 0x00000000fffff984 */ /* 0x000fe20000000800 */
[----:B------:R-:W-:Y:S01]  /*6670*/  @!PT LDS RZ, [RZ] ;  /* 0x00000000fffff984 */ /* 0x000fe20000000800 */
[----:B------:R2:W-:Y:S06]  /*6680*/  MEMBAR.ALL.CTA ;  /* 0x0000000000007992 */ /* 0x0005ec0000008000 */
[----:B--2---:R-:W2:Y:S02]  /*6690*/  FENCE.VIEW.ASYNC.S ;  /* 0x00000000000073c6 */ /* 0x004ea40000000000 */
[----:B--2---:R-:W-:Y:S06]  /*66a0*/  BAR.SYNC.DEFER_BLOCKING 0x1, 0x80 ;  /* 0x0042000000007b1d */ /* 0x004fec0000010000 */
[----:B------:R-:W-:Y:S05]  /*66b0*/  @P0 BRA `(.L_x_101) ;  /* 0x0000000000280947 */ /* 0x000fea0003800000 */
[----:B------:R-:W-:Y:S01]  /*66c0*/  UIADD3 UR4, UPT, UPT, UR36, 0x200, URZ ;  /* 0x0000020024047890 */ /* 0x000fe2000fffe0ff */
[----:B------:R-:W-:Y:S05]  /*66d0*/  UMOV UR43, UR60 ;  /* 0x0000003c002b7c82 */ /* 0x000fea0008000000 */
[----:B------:R-:W-:Y:S01]  /*66e0*/  MOV R69, UR4 ;  /* 0x0000000400457c02 */ /* 0x000fe20008000f00 */
[----:B------:R-:W-:Y:S03]  /*66f0*/  UIADD3 UR4, UP0, UPT, UR50, 0x680, URZ ;  /* 0x0000068032047890 */ /* 0x000fe6000ff1e0ff */
[----:B------:R-:W-:Y:S01]  /*6700*/  R2UR UR40, R69 ;  /* 0x00000000452872ca */ /* 0x000fe200000e0000 */
[----:B------:R-:W-:Y:S11]  /*6710*/  UIADD3.X UR5, UPT, UPT, URZ, UR51, URZ, UP0, !UPT ;  /* 0x00000033ff057290 */ /* 0x000ff600087fe4ff */
[----:B------:R-:W-:Y:S01]  /*6720*/  @!UPT UIADD3 URZ, UPT, UPT, URZ, URZ, URZ ;  /* 0x000000fffffff290 */ /* 0x000fe2000fffe0ff */
[----:B------:R2:W-:Y:S01]  /*6730*/  UTMASTG.3D [UR40], [UR4] ;  /* 0x00000028040073b5 */ /* 0x0005e20008010000 */
[----:B------:R0:W-:Y:S01]  /*6740*/  UTMACMDFLUSH ;  /* 0x00000000000079b7 */ /* 0x0001e20000000000 */
[----:B--2---:R-:W-:Y:S04]  /*6750*/  DEPBAR.LE SB0, 0x1 ;  /* 0x000080400000791a */ /* 0x004fe80000000000 */
.L_x_101:
[----:B------:R-:W-:Y:S05]  /*6760*/  BSYNC.RECONVERGENT B0 ;  /* 0x0000000000007941 */ /* 0x000fea0003800200 */
.L_x_100:
[----:B------:R-:W-:Y:S01]  /*6770*/  BAR.SYNC.DEFER_BLOCKING 0x1, 0x80 ;  /* 0x0042000000007b1d */ /* 0x000fe20000010000 */
[----:B------:R-:W-:Y:S01]  /*6780*/  ISETP.NE.AND P1, PT, R83, RZ, PT ;  /* 0x000000ff5300720c */ /* 0x000fe20003f25270 */
[----:B------:R-:W-:Y:S01]  /*6790*/  UISETP.NE.AND UP0, UPT, UR39, URZ, UPT ;  /* 0x000000ff2700728c */ /* 0x000fe2000bf05270 */
[----:B------:R-:W-:Y:S11]  /*67a0*/  LEA R2, R85, UR36, 0x3 ;  /* 0x0000002455027c11 */ /* 0x000ff6000f8e18ff */
[----:B------:R-:W-:Y:S01]  /*67b0*/  @P1 SHF.L.U32 R3, R73, 0x1f, RZ ;  /* 0x0000001f49031819 */ /* 0x000fe200000006ff */
[----:B------:R-:W-:Y:S06]  /*67c0*/  BRA.U !UP0, `(.L_x_102) ;  /* 0x0000000108247547 */ /* 0x000fec000b800000 */
[----:B-1----:R-:W-:Y:S01]  /*67d0*/  IMAD.U32 R4, RZ, RZ, UR37 ;  /* 0x00000025ff047e24 */ /* 0x002fe2000f8e00ff */
[----:B------:R-:W-:Y:S01]  /*67e0*/  MOV R0, UR45 ;  /* 0x0000002d00007c02 */ /* 0x000fe20008000f00 */
[----:B------:R-:W-:Y:S03]  /*67f0*/  UIADD3 UR4, UPT, UPT, UR37, 0x1, URZ ;  /* 0x0000000125047890 */ /* 0x000fe6000fffe0ff */
[----:B------:R-:W-:Y:S01]  /*6800*/  @P1 LEA R4, R4, UR36, 0x3 ;  /* 0x0000002404041c11 */ /* 0x000fe2000f8e18ff */
[----:B------:R-:W-:Y:S04]  /*6810*/  UISETP.NE.AND UP0, UPT, UR4, 0x4, UPT ;  /* 0x000000040400788c */ /* 0x000fe8000bf05270 */
[----:B------:R-:W-:Y:S01]  /*6820*/  @P1 VIADD R4, R4, 0x40 ;  /* 0x0000004004041836 */ /* 0x000fe20000000000 */
[----:B------:R-:W-:Y:S04]  /*6830*/  USEL UR37, UR4, URZ, UP0 ;  /* 0x000000ff04257287 */ /* 0x000fe80008000000 */
[----:B------:R-:W-:Y:S04]  /*6840*/  @P1 PRMT R0, R0, 0x654, R4 ;  /* 0x0000065400001816 */ /* 0x000fe80000000004 */
[----:B------:R2:W-:Y:S04]  /*6850*/  @P1 SYNCS.ARRIVE.TRANS64.RED.A1T0 RZ, [R0+URZ], RZ ;  /* 0x000000ff00ff19a7 */ /* 0x0005e800081004ff */
.L_x_102:
[----:B------:R-:W4:Y:S01]  /*6860*/  @P1 SYNCS.PHASECHK.TRANS64.TRYWAIT P0, [R2+URZ+0x20], R3 ;  /* 0x00002003020015a7 */ /* 0x000f2200080011ff */
[----:B------:R-:W-:Y:S01]  /*6870*/  BSSY B1, `(.L_x_103) ;  /* 0x0000016000017945 */ /* 0x000fe20003800000 */
[----:B----4-:R-:W-:Y:S03]  /*6880*/  @P1 SEL R86, RZ, 0x1, !P0 ;  /* 0x00000001ff561807 */ /* 0x010fe60004000000 */
[----:B------:R-:W-:Y:S05]  /*6890*/  @!P1 BRA `(.L_x_104) ;  /* 0x00000000004c9947 */ /* 0x000fea0003800000 */
[----:B------:R-:W-:Y:S01]  /*68a0*/  ISETP.NE.AND P0, PT, R86, RZ, PT ;  /* 0x000000ff5600720c */ /* 0x000fe20003f05270 */
[----:B------:R-:W-:Y:S01]  /*68b0*/  BSSY B0, `(.L_x_105) ;  /* 0x000000b000007945 */ /* 0x000fe20003800000 */
[----:B------:R-:W-:Y:S11]  /*68c0*/  ISETP.NE.AND P1, PT, R87, RZ, PT ;  /* 0x000000ff5700720c */ /* 0x000ff60003f25270 */
[----:B------:R-:W-:Y:S02]  /*68d0*/  @!UPT UIADD3 URZ, UPT, UPT, URZ, URZ, URZ ;  /* 0x000000fffffff290 */ /* 0x000fe4000fffe0ff */
[C---:B-1----:R-:W-:Y:S01]  /*68e0*/  @P1 IMAD R6, R85.reuse, 0x2000, R76 ;  /* 0x0000200055061824 */ /* 0x042fe200078e024c */
[C---:B------:R-:W-:Y:S01]  /*68f0*/  @P1 LEA R4, R85.reuse, R74, 0xd ;  /* 0x0000004a55041211 */ /* 0x040fe200078e68ff */
[C---:B------:R-:W-:Y:S02]  /*6900*/  @P1 IMAD R5, R85.reuse, 0x2000, R75 ;  /* 0x0000200055051824 */ /* 0x040fe400078e024b */
[----:B------:R-:W-:Y:S01]  /*6910*/  @P1 IMAD R3, R85, 0x2000, R82 ;  /* 0x0000200055031824 */ /* 0x000fe200078e0252 */
[----:B------:R-:W-:Y:S06]  /*6920*/  @P0 BRA `(.L_x_106) ;  /* 0x00000000000c0947 */ /* 0x000fec0003800000 */
[----:B--2---:R-:W-:Y:S04]  /*6930*/  SHF.L.U32 R0, R73, 0x1f, RZ ;  /* 0x0000001f49007819 */ /* 0x004fe800000006ff */
[----:B------:R-:W1:Y:S02]  /*6940*/  SYNCS.PHASECHK.TRANS64.TRYWAIT P0, [R2+URZ+0x20], R0 ;  /* 0x00002000020075a7 */ /* 0x000e6400080011ff */
[----:B-1----:R-:W-:Y:S05]  /*6950*/  @!P0 BRA `(.L_x_107) ;  /* 0x0000002000808947 */ /* 0x002fea0003800000 */
.L_x_106:
[----:B------:R-:W-:Y:S05]  /*6960*/  BSYNC B0 ;  /* 0x0000000000007941 */ /* 0x000fea0003800000 */
.L_x_105:
[----:B------:R-:W-:Y:S02]  /*6970*/  ISETP.NE.AND P0, PT, R87, RZ, PT ;  /* 0x000000ff5700720c */ /* 0x000fe40003f05270 */
[----:B------:R-:W-:Y:S11]  /*6980*/  IADD3 R85, PT, PT, R85, 0x1, RZ ;  /* 0x0000000155557810 */ /* 0x000ff60007ffe0ff */
[----:B------:R4:W1:Y:S04]  /*6990*/  @P0 LDS.128 R40, [R6] ;  /* 0x0000000006280984 */ /* 0x0008680000000c00 */
[----:B------:R4:W1:Y:S04]  /*69a0*/  @P0 LDS.128 R44, [R5+0x10] ;  /* 0x00001000052c0984 */ /* 0x0008680000000c00 */
[----:B------:R4:W1:Y:S04]  /*69b0*/  @P0 LDS.128 R48, [R4+0x20] ;  /* 0x0000200004300984 */ /* 0x0008680000000c00 */
[----:B------:R4:W1:Y:S02]  /*69c0*/  @P0 LDS.128 R52, [R3+0x30] ;  /* 0x0000300003340984 */ /* 0x0008640000000c00 */
.L_x_104:
[----:B------:R-:W-:Y:S05]  /*69d0*/  BSYNC B1 ;  /* 0x0000000000017941 */ /* 0x000fea0003800000 */
.L_x_103:
[----:B-12---:R-:W-:Y:S05]  /*69e0*/  VIADD R0, R34, 0x10 ;  /* 0x0000001022007836 */ /* 0x006fea0000000000 */
[----:B------:R-:W-:Y:S04]  /*69f0*/  SHF.R.U32.HI R0, RZ, 0x15, R0 ;  /* 0x00000015ff007819 */ /* 0x000fe80000011600 */
[----:B------:R-:W-:Y:S11]  /*6a00*/  LOP3.LUT P0, RZ, R0, 0x3, R68, 0x48, !PT ;  /* 0x0000000300ff7812 */ /* 0x000ff60007804844 */
[----:B------:R-:W-:Y:S02]  /*6a10*/  @!UPT UIADD3 URZ, UPT, UPT, URZ, URZ, URZ ;  /* 0x000000fffffff290 */ /* 0x000fe4000fffe0ff */
[----:B------:R-:W-:Y:S05]  /*6a20*/  @!P0 BRA `(.L_x_108) ;  /* 0x0000000000408947 */ /* 0x000fea0003800000 */
[----:B------:R-:W1:Y:S01]  /*6a30*/  LDCU.64 UR8, c[0x4][0x70] ;  /* 0x01000e00ff0877ac */ /* 0x000e620008000a00 */
[----:B----4-:R-:W-:Y:S01]  /*6a40*/  MOV R3, 0x0 ;  /* 0x0000000000037802 */ /* 0x010fe20000000f00 */
[----:B------:R-:W-:Y:S02]  /*6a50*/  HFMA2 R12, -RZ, RZ, 0, 5.9604644775390625e-08 ;  /* 0x00000001ff0c7431 */ /* 0x000fe400000001ff */
[----:B------:R-:W-:Y:S02]  /*6a60*/  IMAD.MOV.U32 R8, RZ, RZ, 0x192 ;  /* 0x00000192ff087424 */ /* 0x000fe400078e00ff */
[----:B------:R-:W-:Y:S01]  /*6a70*/  IMAD.MOV.U32 R13, RZ, RZ, RZ ;  /* 0x000000ffff0d7224 */ /* 0x000fe200078e00ff */
[----:B------:R-:W2:Y:S01]  /*6a80*/  LDCU.64 UR6, c[0x4][0x78] ;  /* 0x01000f00ff0677ac */ /* 0x000ea20008000a00 */
[----:B------:R-:W4:Y:S01]  /*6a90*/  LDC.64 R2, c[0x4][R3] ;  /* 0x0100000003027b82 */ /* 0x000f220000000a00 */
[----:B------:R-:W5:Y:S01]  /*6aa0*/  LDCU.64 UR4, c[0x4][0x10] ;  /* 0x01000200ff0477ac */ /* 0x000f620008000a00 */
[----:B-1----:R-:W-:Y:S01]  /*6ab0*/  MOV R5, UR9 ;  /* 0x0000000900057c02 */ /* 0x002fe20008000f00 */
[----:B------:R-:W-:Y:S01]  /*6ac0*/  IMAD.U32 R4, RZ, RZ, UR8 ;  /* 0x00000008ff047e24 */ /* 0x000fe2000f8e00ff */
[----:B--2---:R-:W-:Y:S01]  /*6ad0*/  MOV R7, UR7 ;  /* 0x0000000700077c02 */ /* 0x004fe20008000f00 */
[----:B------:R-:W-:Y:S01]  /*6ae0*/  IMAD.U32 R6, RZ, RZ, UR6 ;  /* 0x00000006ff067e24 */ /* 0x000fe2000f8e00ff */
[----:B-----5:R-:W-:Y:S01]  /*6af0*/  MOV R11, UR5 ;  /* 0x00000005000b7c02 */ /* 0x020fe20008000f00 */
[----:B------:R-:W-:Y:S02]  /*6b00*/  IMAD.U32 R10, RZ, RZ, UR4 ;  /* 0x00000004ff0a7e24 */ /* 0x000fe4000f8e00ff */
[----:B------:R-:W-:Y:S07]  /*6b10*/  LEPC R20, `(.L_x_108) ;  /* 0x000000001014794e */ /* 0x000fee0000000000 */
[----:B---34-:R-:W-:Y:S05]  /*6b20*/  CALL.ABS.NOINC R2 ;  /* 0x0000000002007343 */ /* 0x018fea0003c00000 */
.L_x_108:
[----:B------:R-:W-:Y:S05]  /*6b30*/  WARPSYNC.ALL ;  /* 0x0000000000007948 */ /* 0x000fea0003800000 */
[----:B------:R-:W-:Y:S01]  /*6b40*/  R2UR UR4, R34 ;  /* 0x00000000220472ca */ /* 0x000fe200000e0000 */
[----:B------:R-:W-:Y:S01]  /*6b50*/  BSSY.RECONVERGENT B0, `(.L_x_109) ;  /* 0x0000040000007945 */ /* 0x000fe20003800200 */
[----:B------:R-:W-:Y:S02]  /*6b60*/  ISETP.NE.AND P6, PT, R83, RZ, PT ;  /* 0x000000ff5300720c */ /* 0x000fe40003fc5270 */
[----:B------:R-:W-:Y:S02]  /*6b70*/  ISETP.NE.AND P0, PT, R78, RZ, PT ;  /* 0x000000ff4e00720c */ /* 0x000fe40003f05270 */
[----:B------:R-:W-:Y:S07]  /*6b80*/  MOV R20, UR37 ;  /* 0x0000002500147c02 */ /* 0x000fee0008000f00 */
[----:B----4-:R-:W1:Y:S02]  /*6b90*/  LDTM.x16 R4, tmem[UR4+0x10] ;  /* 0x00001004000479ee */ /* 0x010e640008240000 */
[----:B------:R-:W-:Y:S01]  /*6ba0*/  @P6 LEA R20, R20, UR36, 0x3 ;  /* 0x0000002414146c11 */ /* 0x000fe2000f8e18ff */
[C---:B-1----:R-:W-:Y:S01]  /*6bb0*/  FMUL R0, R33.reuse, R4 ;  /* 0x0000000421007220 */ /* 0x042fe20000400000 */
        /* <DEDUP_REMOVED lines=33> */
[----:B------:R-:W-:Y:S01]  /*6dd0*/  FFMA R15, R35, R55, R19 ;  /* 0x00000037230f7223 */ /* 0x000fe20000000013 */
[----:B------:R-:W-:Y:S02]  /*6de0*/  MOV R16, UR45 ;  /* 0x0000002d00107c02 */ /* 0x000fe40008000f00 */
[----:B------:R-:W-:Y:S02]  /*6df0*/  @P6 IADD3 R17, PT, PT, R20, 0x40, RZ ;  /* 0x0000004014116810 */ /* 0x000fe40007ffe0ff */
[----:B------:R1:W-:Y:S01]  /*6e00*/  STS.128 [R82+0x2030], R12 ;  /* 0x0020300c52007388 */ /* 0x0003e20000000c00 */
[----:B------:R-:W-:Y:S02]  /*6e10*/  LEA R0, R85, UR36, 0x3 ;  /* 0x0000002455007c11 */ /* 0x000fe4000f8e18ff */
[----:B------:R-:W-:Y:S01]  /*6e20*/  @P6 PRMT R16, R16, 0x654, R17 ;  /* 0x0000065410106816 */ /* 0x000fe20000000011 */
[----:B------:R-:W-:Y:S01]  /*6e30*/  @!PT LDS RZ, [RZ] ;  /* 0x00000000fffff984 */ /* 0x000fe20000000800 */
[----:B------:R-:W-:Y:S01]  /*6e40*/  @!PT LDS RZ, [RZ] ;  /* 0x00000000fffff984 */ /* 0x000fe20000000800 */
[----:B------:R-:W-:Y:S01]  /*6e50*/  @!PT LDS RZ, [RZ] ;  /* 0x00000000fffff984 */ /* 0x000fe20000000800 */
[----:B------:R-:W-:Y:S01]  /*6e60*/  @!PT LDS RZ, [RZ] ;  /* 0x00000000fffff984 */ /* 0x000fe20000000800 */
[----:B------:R2:W-:Y:S06]  /*6e70*/  MEMBAR.ALL.CTA ;  /* 0x0000000000007992 */ /* 0x0005ec0000008000 */
[----:B--2---:R-:W2:Y:S01]  /*6e80*/  FENCE.VIEW.ASYNC.S ;  /* 0x00000000000073c6 */ /* 0x004ea20000000000 */
[----:B------:R-:W-:Y:S01]  /*6e90*/  @P6 SHF.L.U32 R2, R73, 0x1f, RZ ;  /* 0x0000001f49026819 */ /* 0x000fe200000006ff */
[----:B--2---:R-:W-:Y:S06]  /*6ea0*/  BAR.SYNC.DEFER_BLOCKING 0x1, 0x80 ;  /* 0x0042000000007b1d */ /* 0x004fec0000010000 */
[----:B------:R-:W-:Y:S05]  /*6eb0*/  @P0 BRA `(.L_x_110) ;  /* 0x0000000000240947 */ /* 0x000fea0003800000 */
[----:B------:R-:W-:Y:S02]  /*6ec0*/  UIADD3 UR4, UP0, UPT, UR50, 0x680, URZ ;  /* 0x0000068032047890 */ /* 0x000fe4000ff1e0ff */
[----:B------:R-:W-:Y:S02]  /*6ed0*/  UIADD3 UR9, UPT, UPT, UR41, 0x10, URZ ;  /* 0x0000001029097890 */ /* 0x000fe4000fffe0ff */
[----:B------:R-:W-:Y:S02]  /*6ee0*/  UIADD3 UR8, UPT, UPT, UR36, 0x2200, URZ ;  /* 0x0000220024087890 */ /* 0x000fe4000fffe0ff */
[----:B------:R-:W-:Y:S01]  /*6ef0*/  UIADD3.X UR5, UPT, UPT, URZ, UR51, URZ, UP0, !UPT ;  /* 0x00000033ff057290 */ /* 0x000fe200087fe4ff */
[----:B------:R-:W-:Y:S01]  /*6f00*/  UMOV UR10, UR42 ;  /* 0x0000002a000a7c82 */ /* 0x000fe20008000000 */
[----:B------:R-:W-:Y:S07]  /*6f10*/  UMOV UR11, UR60 ;  /* 0x0000003c000b7c82 */ /* 0x000fee0008000000 */
[----:B------:R2:W-:Y:S01]  /*6f20*/  UTMASTG.3D [UR8], [UR4] ;  /* 0x00000008040073b5 */ /* 0x0005e20008010000 */
[----:B------:R0:W-:Y:S01]  /*6f30*/  UTMACMDFLUSH ;  /* 0x00000000000079b7 */ /* 0x0001e20000000000 */
[----:B--2---:R-:W-:Y:S04]  /*6f40*/  DEPBAR.LE SB0, 0x1 ;  /* 0x000080400000791a */ /* 0x004fe80000000000 */
.L_x_110:
[----:B------:R-:W-:Y:S05]  /*6f50*/  BSYNC.RECONVERGENT B0 ;  /* 0x0000000000007941 */ /* 0x000fea0003800200 */
.L_x_109:
[----:B------:R-:W-:Y:S01]  /*6f60*/  BAR.SYNC.DEFER_BLOCKING 0x1, 0x80 ;  /* 0x0042000000007b1d */ /* 0x000fe20000010000 */
[----:B------:R-:W-:Y:S04]  /*6f70*/  UIADD3 UR4, UPT, UPT, UR37, 0x1, URZ ;  /* 0x0000000125047890 */ /* 0x000fe8000fffe0ff */
[----:B------:R-:W-:Y:S04]  /*6f80*/  UISETP.NE.AND UP0, UPT, UR4, 0x4, UPT ;  /* 0x000000040400788c */ /* 0x000fe8000bf05270 */
[----:B------:R-:W-:Y:S01]  /*6f90*/  USEL UR38, UR4, URZ, UP0 ;  /* 0x000000ff04267287 */ /* 0x000fe20008000000 */
[----:B------:R2:W-:Y:S01]  /*6fa0*/  @P6 SYNCS.ARRIVE.TRANS64.RED.A1T0 RZ, [R16+URZ], RZ ;  /* 0x000000ff10ff69a7 */ /* 0x0005e200081004ff */
[----:B------:R-:W-:Y:S01]  /*6fb0*/  BSSY B1, `(.L_x_111) ;  /* 0x0000017000017945 */ /* 0x000fe20003800000 */
[----:B------:R-:W4:Y:S02]  /*6fc0*/  @P6 SYNCS.PHASECHK.TRANS64.TRYWAIT P0, [R0+URZ+0x20], R2 ;  /* 0x00002002000065a7 */ /* 0x000f2400080011ff */
[----:B----4-:R-:W-:Y:S01]  /*6fd0*/  @P6 SEL R86, RZ, 0x1, !P0 ;  /* 0x00000001ff566807 */ /* 0x010fe20004000000 */
[----:B--2---:R-:W-:Y:S06]  /*6fe0*/  @!P6 BRA `(.L_x_112) ;  /* 0x00000000004ce947 */ /* 0x004fec0003800000 */
        /* <DEDUP_REMOVED lines=9> */
[----:B------:R-:W-:Y:S04]  /*7080*/  SHF.L.U32 R6, R73, 0x1f, RZ ;  /* 0x0000001f49067819 */ /* 0x000fe800000006ff */
[----:B------:R-:W1:Y:S02]  /*7090*/  SYNCS.PHASECHK.TRANS64.TRYWAIT P0, [R0+URZ+0x20], R6 ;  /* 0x00002006000075a7 */ /* 0x000e6400080011ff */
[----:B-1----:R-:W-:Y:S05]  /*70a0*/  @!P0 BRA `(.L_x_115) ;  /* 0x0000001800c08947 */ /* 0x002fea0003800000 */
.L_x_114:
[----:B------:R-:W-:Y:S05]  /*70b0*/  BSYNC B0 ;  /* 0x0000000000007941 */ /* 0x000fea0003800000 */
.L_x_113:
[----:B------:R-:W-:Y:S02]  /*70c0*/  ISETP.NE.AND P0, PT, R87, RZ, PT ;  /* 0x000000ff5700720c */ /* 0x000fe40003f05270 */
[----:B------:R-:W-:Y:S11]  /*70d0*/  IADD3 R85, PT, PT, R85, 0x1, RZ ;  /* 0x0000000155557810 */ /* 0x000ff60007ffe0ff */
[----:B------:R2:W4:Y:S04]  /*70e0*/  @P0 LDS.128 R40, [R5] ;  /* 0x0000000005280984 */ /* 0x0005280000000c00 */
[----:B------:R2:W1:Y:S04]  /*70f0*/  @P0 LDS.128 R44, [R4+0x10] ;  /* 0x00001000042c0984 */ /* 0x0004680000000c00 */
[----:B------:R2:W1:Y:S04]  /*7100*/  @P0 LDS.128 R48, [R3+0x20] ;  /* 0x0000200003300984 */ /* 0x0004680000000c00 */
[----:B------:R2:W1:Y:S02]  /*7110*/  @P0 LDS.128 R52, [R2+0x30] ;  /* 0x0000300002340984 */ /* 0x0004640000000c00 */
.L_x_112:
[----:B------:R-:W-:Y:S05]  /*7120*/  BSYNC B1 ;  /* 0x0000000000017941 */ /* 0x000fea0003800000 */
.L_x_111:
[----:B-1----:R-:W-:Y:S05]  /*7130*/  VIADD R0, R34, 0x20 ;  /* 0x0000002022007836 */ /* 0x002fea0000000000 */
[----:B------:R-:W-:Y:S04]  /*7140*/  SHF.R.U32.HI R0, RZ, 0x15, R0 ;  /* 0x00000015ff007819 */ /* 0x000fe80000011600 */
[----:B------:R-:W-:Y:S11]  /*7150*/  LOP3.LUT P0, RZ, R0, 0x3, R68, 0x48, !PT ;  /* 0x0000000300ff7812 */ /* 0x000ff60007804844 */
[----:B------:R-:W-:Y:S02]  /*7160*/  @!UPT UIADD3 URZ, UPT, UPT, URZ, URZ, URZ ;  /* 0x000000fffffff290 */ /* 0x000fe4000fffe0ff */
[----:B------:R-:W-:Y:S05]  /*7170*/  @!P0 BRA `(.L_x_116) ;  /* 0x0000000000408947 */ /* 0x000fea0003800000 */
[----:B------:R-:W1:Y:S01]  /*7180*/  LDCU.64 UR8, c[0x4][0x70] ;  /* 0x01000e00ff0877ac */ /* 0x000e620008000a00 */
[----:B--2---:R-:W-:Y:S01]  /*7190*/  MOV R3, 0x0 ;  /* 0x0000000000037802 */ /* 0x004fe20000000f00 */
[----:B------:R-:W-:Y:S02]  /*71a0*/  HFMA2 R12, -RZ, RZ, 0, 5.9604644775390625e-08 ;  /* 0x00000001ff0c7431 */ /* 0x000fe400000001ff */
[----:B------:R-:W-:Y:S02]  /*71b0*/  IMAD.MOV.U32 R8, RZ, RZ, 0x192 ;  /* 0x00000192ff087424 */ /* 0x000fe400078e00ff */
[----:B------:R-:W-:Y:S01]  /*71c0*/  IMAD.MOV.U32 R13, RZ, RZ, RZ ;  /* 0x000000ffff0d7224 */ /* 0x000fe200078e00ff */
[----:B------:R-:W2:Y:S01]  /*71d0*/  LDCU.64 UR6, c[0x4][0x78] ;  /* 0x01000f00ff0677ac */ /* 0x000ea20008000a00 */
[----:B------:R-:W3:Y:S01]  /*71e0*/  LDC.64 R2, c[0x4][R3] ;  /* 0x0100000003027b82 */ /* 0x000ee20000000a00 */
        /* <DEDUP_REMOVED lines=9> */
.L_x_116:
[----:B------:R-:W-:Y:S05]  /*7280*/  WARPSYNC.ALL ;  /* 0x0000000000007948 */ /* 0x000fea0003800000 */
[----:B------:R-:W-:Y:S01]  /*7290*/  R2UR UR4, R34 ;  /* 0x00000000220472ca */ /* 0x000fe200000e0000 */
[----:B------:R-:W-:Y:S01]  /*72a0*/  BSSY.RECONVERGENT B0, `(.L_x_117) ;  /* 0x0000040000007945 */ /* 0x000fe20003800200 */
[----:B------:R-:W-:Y:S02]  /*72b0*/  ISETP.NE.AND P6, PT, R83, RZ, PT ;  /* 0x000000ff5300720c */ /* 0x000fe40003fc5270 */
[----:B------:R-:W-:Y:S02]  /*72c0*/  ISETP.NE.AND P0, PT, R78, RZ, PT ;  /* 0x000000ff4e00720c */ /* 0x000fe40003f05270 */
[----:B------:R-:W-:Y:S07]  /*72d0*/  MOV R20, UR38 ;  /* 0x0000002600147c02 */ /* 0x000fee0008000f00 */
[----:B--2---:R-:W1:Y:S02]  /*72e0*/  LDTM.x16 R4, tmem[UR4+0x20] ;  /* 0x00002004000479ee */ /* 0x004e640008240000 */
[----:B------:R-:W-:Y:S01]  /*72f0*/  @P6 LEA R20, R20, UR36, 0x3 ;  /* 0x0000002414146c11 */ /* 0x000fe2000f8e18ff */
[C---:B-1----:R-:W-:Y:S01]  /*7300*/  FMUL R0, R33.reuse, R4 ;  /* 0x0000000421007220 */ /* 0x042fe20000400000 */
[C---:B------:R-:W-:Y:S01]  /*7310*/  FMUL R2, R33.reuse, R5 ;  /* 0x0000000521027220 */ /* 0x040fe20000400000 */
[C---:B------:R-:W-:Y:S01]  /*7320*/  FMUL R3, R33.reuse, R6 ;  /* 0x0000000621037220 */ /* 0x040fe20000400000 */
[----:B------:R-:W-:Y:S01]  /*7330*/  FMUL R7, R33, R7 ;  /* 0x0000000721077220 */ /* 0x000fe20000400000 */
[----:B----4-:R-:W-:Y:S01]  /*7340*/  FFMA R36, R35, R40, R0 ;  /* 0x0000002823247223 */ /* 0x010fe20000000000 */
        /* <DEDUP_REMOVED lines=53> */
.L_x_118:
[----:B------:R-:W-:Y:S05]  /*76a0*/  BSYNC.RECONVERGENT B0 ;  /* 0x0000000000007941 */ /* 0x000fea0003800200 */
.L_x_117:
        /* <DEDUP_REMOVED lines=21> */
.L_x_122:
[----:B------:R-:W-:Y:S05]  /*7800*/  BSYNC B0 ;  /* 0x0000000000007941 */ /* 0x000fea0003800000 */
.L_x_121:
[----:B------:R-:W-:Y:S11]  /*7810*/  ISETP.NE.AND P0, PT, R87, RZ, PT ;  /* 0x000000ff5700720c */ /* 0x000ff60003f05270 */
[----:B------:R-:W-:Y:S02]  /*7820*/  @!UPT UIADD3 URZ, UPT, UPT, URZ, URZ, URZ ;  /* 0x000000fffffff290 */ /* 0x000fe4000fffe0ff */
[----:B------:R2:W4:Y:S04]  /*7830*/  @P0 LDS.128 R40, [R4] ;  /* 0x0000000004280984 */ /* 0x0005280000000c00 */
[----:B------:R2:W1:Y:S04]  /*7840*/  @P0 LDS.128 R44, [R3+0x10] ;  /* 0x00001000032c0984 */ /* 0x0004680000000c00 */
[----:B------:R2:W1:Y:S04]  /*7850*/  @P0 LDS.128 R48, [R2+0x20] ;  /* 0x0000200002300984 */ /* 0x0004680000000c00 */
[----:B------:R2:W1:Y:S02]  /*7860*/  @P0 LDS.128 R52, [R85+0x30] ;  /* 0x0000300055340984 */ /* 0x0004640000000c00 */
.L_x_120:
[----:B------:R-:W-:Y:S05]  /*7870*/  BSYNC B1 ;  /* 0x0000000000017941 */ /* 0x000fea0003800000 */
.L_x_119:
        /* <DEDUP_REMOVED lines=21> */
.L_x_124:
[----:B------:R-:W-:Y:S01]  /*79d0*/  ISETP.NE.AND P0, PT, R78, RZ, PT ;  /* 0x000000ff4e00720c */ /* 0x000fe20003f05270 */
[----:B------:R-:W-:Y:S05]  /*79e0*/  WARPSYNC.ALL ;  /* 0x0000000000007948 */ /* 0x000fea0003800000 */
[----:B------:R-:W-:Y:S01]  /*79f0*/  R2UR UR4, R34 ;  /* 0x00000000220472ca */ /* 0x000fe200000e0000 */
[----:B------:R-:W-:Y:S11]  /*7a00*/  BSSY.RECONVERGENT B0, `(.L_x_125) ;  /* 0x000003e000007945 */ /* 0x000ff60003800200 */
[----:B------:R-:W-:Y:S01]  /*7a10*/  @!UPT UIADD3 URZ, UPT, UPT, URZ, URZ, URZ ;  /* 0x000000fffffff290 */ /* 0x000fe2000fffe0ff */
[----:B--2---:R-:W1:Y:S01]  /*7a20*/  LDTM.x16 R4, tmem[UR4+0x30] ;  /* 0x00003004000479ee */ /* 0x004e620008240000 */
[----:B------:R-:W-:Y:S01]  /*7a30*/  R2UR UR4, R84 ;  /* 0x00000000540472ca */ /* 0x000fe200000e0000 */
[----:B------:R-:W-:Y:S11]  /*7a40*/  NOP ;  /* 0x0000000000007918 */ /* 0x000ff60000000000 */
[----:B------:R-:W-:Y:S01]  /*7a50*/  @!UPT UIADD3 URZ, UPT, UPT, URZ, URZ, URZ ;  /* 0x000000fffffff290 */ /* 0x000fe2000fffe0ff */
[----:B------:R-:W-:Y:S04]  /*7a60*/  UIADD3 UR4, UPT, UPT, UR4, 0xb0, URZ ;  /* 0x000000b004047890 */ /* 0x000fe8000fffe0ff */
[----:B------:R-:W-:Y:S01]  /*7a70*/  UPRMT UR4, UR45, 0x654, UR4 ;  /* 0x000006542d047896 */ /* 0x000fe20008000004 */
[C---:B-1----:R-:W-:Y:S01]  /*7a80*/  FMUL R0, R33.reuse, R4 ;  /* 0x0000000421007220 */ /* 0x042fe20000400000 */
[C---:B------:R-:W-:Y:S01]  /*7a90*/  FMUL R2, R33.reuse, R5 ;  /* 0x0000000521027220 */ /* 0x040fe20000400000 */
[----:B------:R-:W-:Y:S06]  /*7aa0*/  FMUL R3, R33, R6 ;  /* 0x0000000621037220 */ /* 0x000fec0000400000 */
[----:B------:R-:W-:Y:S01]  /*7ab0*/  SYNCS.ARRIVE.TRANS64.RED.A1T0 RZ, [UR4], RZ ;  /* 0x000000ffffff79a7 */ /* 0x000fe20008100404 */
[C---:B----4-:R-:W-:Y:S01]  /*7ac0*/  FFMA R36, R35.reuse, R40, R0 ;  /* 0x0000002823247223 */ /* 0x050fe20000000000 */
[----:B------:R-:W-:Y:S01]  /*7ad0*/  FFMA R37, R35, R41, R2 ;  /* 0x0000002923257223 */ /* 0x000fe20000000002 */
        /* <DEDUP_REMOVED lines=48> */
.L_x_126:
[----:B------:R-:W-:Y:S05]  /*7de0*/  BSYNC.RECONVERGENT B0 ;  /* 0x0000000000007941 */ /* 0x000fea0003800200 */
.L_x_125:
[----:B------:R-:W-:Y:S01]  /*7df0*/  BAR.SYNC.DEFER_BLOCKING 0x1, 0x80 ;  /* 0x0042000000007b1d */ /* 0x000fe20000010000 */
[----:B------:R-:W-:Y:S01]  /*7e00*/  UISETP.NE.AND UP0, UPT, UR39, -0x4, UPT ;  /* 0xfffffffc2700788c */ /* 0x000fe2000bf05270 */
[----:B------:R-:W-:Y:S08]  /*7e10*/  IADD3 R31, PT, PT, R31, 0x1, RZ ;  /* 0x000000011f1f7810 */ /* 0x000ff00007ffe0ff */
[----:B------:R-:W-:Y:S05]  /*7e20*/  BRA.U !UP0, `(.L_x_127) ;  /* 0x0000000108287547 */ /* 0x000fea000b800000 */
[----:B------:R-:W-:Y:S01]  /*7e30*/  ISETP.NE.AND P0, PT, R83, RZ, PT ;  /* 0x000000ff5300720c */ /* 0x000fe20003f05270 */
[----:B------:R-:W-:Y:S01]  /*7e40*/  IMAD.U32 R2, RZ, RZ, UR37 ;  /* 0x00000025ff027e24 */ /* 0x000fe2000f8e00ff */
[----:B------:R-:W-:Y:S01]  /*7e50*/  UIADD3 UR4, UPT, UPT, UR37, 0x1, URZ ;  /* 0x0000000125047890 */ /* 0x000fe2000fffe0ff */
[----:B------:R-:W-:Y:S03]  /*7e60*/  IMAD.U32 R0, RZ, RZ, UR45 ;  /* 0x0000002dff007e24 */ /* 0x000fe6000f8e00ff */
[----:B------:R-:W-:Y:S04]  /*7e70*/  UISETP.NE.AND UP0, UPT, UR4, 0x4, UPT ;  /* 0x000000040400788c */ /* 0x000fe8000bf05270 */
[----:B------:R-:W-:Y:S03]  /*7e80*/  USEL UR37, UR4, URZ, UP0 ;  /* 0x000000ff04257287 */ /* 0x000fe60008000000 */
[----:B------:R-:W-:Y:S05]  /*7e90*/  @P0 LEA R2, R2, UR36, 0x3 ;  /* 0x0000002402020c11 */ /* 0x000fea000f8e18ff */
[----:B------:R-:W-:Y:S05]  /*7ea0*/  @P0 VIADD R2, R2, 0x40 ;  /* 0x0000004002020836 */ /* 0x000fea0000000000 */
[----:B------:R-:W-:Y:S04]  /*7eb0*/  @P0 PRMT R0, R0, 0x654, R2 ;  /* 0x0000065400000816 */ /* 0x000fe80000000002 */
[----:B------:R2:W-:Y:S03]  /*7ec0*/  @P0 SYNCS.ARRIVE.TRANS64.RED.A1T0 RZ, [R0+URZ], RZ ;  /* 0x000000ff00ff09a7 */ /* 0x0005e600081004ff */
.L_x_127:
[----:B------:R-:W-:Y:S01]  /*7ed0*/  ISETP.NE.AND P2, PT, R79, RZ, PT ;  /* 0x000000ff4f00720c */ /* 0x000fe20003f45270 */
[----:B------:R-:W-:Y:S01]  /*7ee0*/  UIADD3 UR39, UPT, UPT, UR39, 0x4, URZ ;  /* 0x0000000427277890 */ /* 0x000fe2000fffe0ff */
[----:B------:R-:W-:Y:S01]  /*7ef0*/  ISETP.NE.AND P0, PT, R81, 0x2, PT ;  /* 0x000000025100780c */ /* 0x000fe20003f05270 */
[----:B-1----:R-:W-:Y:S01]  /*7f00*/  IMAD.IADD R14, R29, 0x1, R62 ;  /* 0x000000011d0e7824 */ /* 0x002fe200078e023e */
[----:B------:R-:W-:Y:S01]  /*7f10*/  ISETP.NE.AND P1, PT, R31, 0x4, PT ;  /* 0x000000041f00780c */ /* 0x000fe20003f25270 */
[----:B------:R-:W-:Y:S01]  /*7f20*/  IMAD.IADD R15, R30, 0x1, R63 ;  /* 0x000000011e0f7824 */ /* 0x000fe200078e023f */
[----:B------:R-:W-:Y:S02]  /*7f30*/  SEL R2, RZ, 0x1, P0 ;  /* 0x00000001ff027807 */ /* 0x000fe40000000000 */
[----:B--2---:R-:W-:Y:S02]  /*7f40*/  SEL R0, RZ, 0x1, P1 ;  /* 0x00000001ff007807 */ /* 0x004fe40000800000 */
[----:B------:R-:W-:Y:S02]  /*7f50*/  LOP3.LUT R71, R71, R2, RZ, 0x3c, !PT ;  /* 0x0000000247477212 */ /* 0x000fe400078e3cff */
[----:B------:R-:W-:Y:S02]  /*7f60*/  LOP3.LUT R72, R72, R0, RZ, 0x3c, !PT ;  /* 0x0000000048487212 */ /* 0x000fe400078e3cff */
[----:B------:R-:W-:Y:S02]  /*7f70*/  @P2 R2UR UR60, R70 ;  /* 0x00000000463c22ca */ /* 0x000fe400000e0000 */
[----:B------:R-:W-:Y:S02]  /*7f80*/  SEL R81, R81, RZ, P0 ;  /* 0x000000ff51517207 */ /* 0x000fe40000000000 */
[----:B------:R-:W-:Y:S01]  /*7f90*/  SEL R31, R31, RZ, P1 ;  /* 0x000000ff1f1f7207 */ /* 0x000fe20000800000 */
[----:B------:R-:W-:Y:S10]  /*7fa0*/  @P2 BRA `(.L_x_128) ;  /* 0xffffffd400482947 */ /* 0x000ff4000383ffff */
[----:B------:R-:W-:-:S09]  /*7fb0*/  UISETP.NE.AND UP0, UPT, UR44, URZ, UPT ;  /* 0x000000ff2c00728c */ /* 0x000fd2000bf05270 */
[----:B------:R-:W-:Y:S05]  /*7fc0*/  BRA.U !UP0, `(.L_x_129) ;  /* 0x0000000108487547 */ /* 0x000fea000b800000 */
[----:B------:R-:W1:Y:S02]  /*7fd0*/  LDCU.64 UR4, c[0x0][0x890] ;  /* 0x00011200ff0477ac */ /* 0x000e640008000a00 */
[----:B-1----:R-:W-:-:S04]  /*7fe0*/  UISETP.NE.U32.AND UP0, UPT, UR4, URZ, UPT ;  /* 0x000000ff0400728c */ /* 0x002fc8000bf05070 */
[----:B------:R-:W-:-:S09]  /*7ff0*/  UISETP.NE.AND.EX UP0, UPT, UR5, URZ, UPT, UP0 ;  /* 0x000000ff0500728c */ /* 0x000fd2000bf05300 */
[----:B------:R-:W-:Y:S05]  /*8000*/  BRA.U UP0, `(.L_x_130) ;  /* 0x00000001000c7547 */ /* 0x000fea000b800000 */
[----:B------:R-:W-:-:S13]  /*8010*/  FSETP.NEU.AND P0, PT, R35, RZ, PT ;  /* 0x000000ff2300720b */ /* 0x000fda0003f0d000 */
[----:B------:R-:W-:Y:S05]  /*8020*/  @!P0 EXIT ;  /* 0x000000000000894d */ /* 0x000fea0003800000 */
[----:B------:R-:W-:Y:S05]  /*8030*/  BRA `(.L_x_129) ;  /* 0x00000000002c7947 */ /* 0x000fea0003800000 */
.L_x_130:
[----:B------:R-:W-:Y:S01]  /*8040*/  ISETP.NE.AND P0, PT, R80, RZ, PT ;  /* 0x000000ff5000720c */ /* 0x000fe20003f05270 */
[----:B------:R-:W-:-:S12]  /*8050*/  BSSY.RECONVERGENT B0, `(.L_x_129) ;  /* 0x0000009000007945 */ /* 0x000fd80003800200 */
[----:B------:R-:W-:Y:S05]  /*8060*/  @P0 BRA `(.L_x_131) ;  /* 0x0000000000140947 */ /* 0x000fea0003800000 */
[----:B------:R-:W1:Y:S02]  /*8070*/  LDCU.64 UR4, c[0x0][0x888] ;  /* 0x00011100ff0477ac */ /* 0x000e640008000a00 */
[----:B-1----:R-:W-:-:S04]  /*8080*/  ISETP.NE.U32.AND P0, PT, RZ, UR4, PT ;  /* 0x00000004ff007c0c */ /* 0x002fc8000bf05070 */
[----:B------:R-:W-:-:S13]  /*8090*/  ISETP.NE.AND.EX P0, PT, RZ, UR5, PT, P0 ;  /* 0x00000005ff007c0c */ /* 0x000fda000bf05300 */
[----:B------:R-:W-:Y:S05]  /*80a0*/  @!P0 EXIT ;  /* 0x000000000000894d */ /* 0x000fea0003800000 */
[----:B------:R-:W-:Y:S05]  /*80b0*/  BRA `(.L_x_132) ;  /* 0x0000000000087947 */ /* 0x000fea0003800000 */
.L_x_131:
[----:B------:R-:W-:-:S13]  /*80c0*/  FSETP.NEU.AND P0, PT, R35, RZ, PT ;  /* 0x000000ff2300720b */ /* 0x000fda0003f0d000 */
[----:B------:R-:W-:Y:S05]  /*80d0*/  @!P0 EXIT ;  /* 0x000000000000894d */ /* 0x000fea0003800000 */
.L_x_132:
[----:B------:R-:W-:Y:S05]  /*80e0*/  BSYNC.RECONVERGENT B0 ;  /* 0x0000000000007941 */ /* 0x000fea0003800200 */
.L_x_129:
[----:B------:R-:W-:Y:S01]  /*80f0*/  ULEA UR4, UR37, UR36, 0x3 ;  /* 0x0000002425047291 */ /* 0x000fe2000f8e18ff */
[----:B------:R-:W-:-:S04]  /*8100*/  DEPBAR.LE SB0, 0x0 ;  /* 0x000080000000791a */ /* 0x000fc80000000000 */
[----:B------:R-:W-:-:S04]  /*8110*/  UIADD3 UR4, UPT, UPT, UR4, 0x40, URZ ;  /* 0x0000004004047890 */ /* 0x000fc8000fffe0ff */
[----:B------:R-:W-:-:S09]  /*8120*/  UPRMT UR4, UR45, 0x654, UR4 ;  /* 0x000006542d047896 */ /* 0x000fd20008000004 */
[----:B------:R-:W-:Y:S01]  /*8130*/  SYNCS.ARRIVE.TRANS64.RED.A1T0 RZ, [UR4], RZ ;  /* 0x000000ffffff79a7 */ /* 0x000fe20008100404 */
[----:B------:R-:W-:Y:S05]  /*8140*/  EXIT ;  /* 0x000000000000794d */ /* 0x000fea0003800000 */
.L_x_19:
[----:B--2---:R2:W1:Y:S02]  /*8150*/  SYNCS.PHASECHK.TRANS64.TRYWAIT P0, [R2+URZ+0xe0], R3 ;  /* 0x0000e003020075a7 */ /* 0x00446400080011ff */
[----:B-1----:R-:W-:Y:S05]  /*8160*/  @!P0 NANOSLEEP.SYNCS 0x989680 ;  /* 0x009896800000895d */ /* 0x002fea0003900000 */
[----:B------:R-:W1:Y:S02]  /*8170*/  @!P0 SYNCS.PHASECHK.TRANS64 P0, [R2+URZ+0xe0], R3 ;  /* 0x0000e003020085a7 */ /* 0x000e6400080010ff */
[----:B-1----:R-:W-:Y:S05]  /*8180*/  @!P0 BRA `(.L_x_19) ;  /* 0xfffffffc00f08947 */ /* 0x002fea000383ffff */
[----:B------:R-:W-:Y:S05]  /*8190*/  BRA `(.L_x_133) ;  /* 0xffffff9400007947 */ /* 0x000fea000383ffff */
.L_x_22:
[----:B-1----:R-:W-:-:S07]  /*81a0*/  MOV R2, UR57 ;  /* 0x0000003900027c02 */ /* 0x002fce0008000f00 */
.L_x_134:
[----:B-1----:R1:W2:Y:S02]  /*81b0*/  SYNCS.PHASECHK.TRANS64.TRYWAIT P0, [R2+URZ+0x10], R4 ;  /* 0x00001004020075a7 */ /* 0x0022a400080011ff */
[----:B--2---:R-:W-:Y:S05]  /*81c0*/  @!P0 NANOSLEEP.SYNCS 0x989680 ;  /* 0x009896800000895d */ /* 0x004fea0003900000 */
[----:B------:R-:W2:Y:S02]  /*81d0*/  @!P0 SYNCS.PHASECHK.TRANS64 P0, [R2+URZ+0x10], R4 ;  /* 0x00001004020085a7 */ /* 0x000ea400080010ff */
[----:B--2---:R-:W-:Y:S05]  /*81e0*/  @!P0 BRA `(.L_x_134) ;  /* 0xfffffffc00f08947 */ /* 0x004fea000383ffff */
[----:B------:R-:W-:Y:S05]  /*81f0*/  BRA `(.L_x_21) ;  /* 0xffffff9400507947 */ /* 0x000fea000383ffff */
.L_x_30:
[----:B------:R-:W-:-:S07]  /*8200*/  MOV R2, UR57 ;  /* 0x0000003900027c02 */ /* 0x000fce0008000f00 */
.L_x_135:
[----:B-1----:R1:W2:Y:S02]  /*8210*/  SYNCS.PHASECHK.TRANS64.TRYWAIT P0, [R2+URZ+0x10], R4 ;  /* 0x00001004020075a7 */ /* 0x0022a400080011ff */
[----:B--2---:R-:W-:Y:S05]  /*8220*/  @!P0 NANOSLEEP.SYNCS 0x989680 ;  /* 0x009896800000895d */ /* 0x004fea0003900000 */
[----:B------:R-:W2:Y:S02]  /*8230*/  @!P0 SYNCS.PHASECHK.TRANS64 P0, [R2+URZ+0x10], R4 ;  /* 0x00001004020085a7 */ /* 0x000ea400080010ff */
[----:B--2---:R-:W-:Y:S05]  /*8240*/  @!P0 BRA `(.L_x_135) ;  /* 0xfffffffc00f08947 */ /* 0x004fea000383ffff */
[----:B------:R-:W-:Y:S05]  /*8250*/  BRA `(.L_x_29) ;  /* 0xffffff9800907947 */ /* 0x000fea000383ffff */
.L_x_36:
[----:B-1----:R1:W2:Y:S02]  /*8260*/  SYNCS.PHASECHK.TRANS64.TRYWAIT P0, [R2+URZ+0x70], R3 ;  /* 0x00007003020075a7 */ /* 0x0022a400080011ff */
[----:B--2---:R-:W-:Y:S05]  /*8270*/  @!P0 NANOSLEEP.SYNCS 0x989680 ;  /* 0x009896800000895d */ /* 0x004fea0003900000 */
[----:B------:R-:W2:Y:S02]  /*8280*/  @!P0 SYNCS.PHASECHK.TRANS64 P0, [R2+URZ+0x70], R3 ;  /* 0x00007003020085a7 */ /* 0x000ea400080010ff */
[----:B--2---:R-:W-:Y:S05]  /*8290*/  @!P0 BRA `(.L_x_36) ;  /* 0xfffffffc00f08947 */ /* 0x004fea000383ffff */
[----:B------:R-:W-:Y:S05]  /*82a0*/  BRA `(.L_x_136) ;  /* 0xffffff9c00b07947 */ /* 0x000fea000383ffff */
.L_x_40:
[----:B----4-:R-:W-:-:S07]  /*82b0*/  MOV R0, UR4 ;  /* 0x0000000400007c02 */ /* 0x010fce0008000f00 */
.L_x_137:
[----:B-1----:R1:W2:Y:S02]  /*82c0*/  SYNCS.PHASECHK.TRANS64.TRYWAIT P0, [R0+URZ], R2 ;  /* 0x00000002000075a7 */ /* 0x0022a400080011ff */
[----:B--2---:R-:W-:Y:S05]  /*82d0*/  @!P0 NANOSLEEP.SYNCS 0x989680 ;  /* 0x009896800000895d */ /* 0x004fea0003900000 */
[----:B------:R-:W2:Y:S02]  /*82e0*/  @!P0 SYNCS.PHASECHK.TRANS64 P0, [R0+URZ], R2 ;  /* 0x00000002000085a7 */ /* 0x000ea400080010ff */
[----:B--2---:R-:W-:Y:S05]  /*82f0*/  @!P0 BRA `(.L_x_137) ;  /* 0xfffffffc00f08947 */ /* 0x004fea000383ffff */
[----:B------:R-:W-:Y:S05]  /*8300*/  BRA `(.L_x_138) ;  /* 0xffffffa400207947 */ /* 0x000fea000383ffff */
.L_x_43:
[----:B-1----:R1:W2:Y:S02]  /*8310*/  SYNCS.PHASECHK.TRANS64.TRYWAIT P0, [R0+URZ+0xd0], R4 ;  /* 0x0000d004000075a7 */ /* 0x0022a400080011ff */
[----:B--2---:R-:W-:Y:S05]  /*8320*/  @!P0 NANOSLEEP.SYNCS 0x989680 ;  /* 0x009896800000895d */ /* 0x004fea0003900000 */
[----:B------:R-:W2:Y:S02]  /*8330*/  @!P0 SYNCS.PHASECHK.TRANS64 P0, [R0+URZ+0xd0], R4 ;  /* 0x0000d004000085a7 */ /* 0x000ea400080010ff */
[----:B--2---:R-:W-:Y:S05]  /*8340*/  @!P0 BRA `(.L_x_43) ;  /* 0xfffffffc00f08947 */ /* 0x004fea000383ffff */
[----:B------:R-:W-:Y:S05]  /*8350*/  BRA `(.L_x_139) ;  /* 0xffffffa4007c7947 */ /* 0x000fea000383ffff */
.L_x_44:
[----:B------:R-:W-:-:S07]  /*8360*/  MOV R0, UR4 ;  /* 0x0000000400007c02 */ /* 0x000fce0008000f00 */
.L_x_140:
[----:B-1----:R1:W2:Y:S02]  /*8370*/  SYNCS.PHASECHK.TRANS64.TRYWAIT P0, [R0+URZ+0x80], R5 ;  /* 0x00008005000075a7 */ /* 0x0022a400080011ff */
[----:B--2---:R-:W-:Y:S05]  /*8380*/  @!P0 NANOSLEEP.SYNCS 0x989680 ;  /* 0x009896800000895d */ /* 0x004fea0003900000 */
[----:B------:R-:W2:Y:S02]  /*8390*/  @!P0 SYNCS.PHASECHK.TRANS64 P0, [R0+URZ+0x80], R5 ;  /* 0x00008005000085a7 */ /* 0x000ea400080010ff */
[----:B--2---:R-:W-:Y:S05]  /*83a0*/  @!P0 BRA `(.L_x_140) ;  /* 0xfffffffc00f08947 */ /* 0x004fea000383ffff */
[----:B------:R-:W-:Y:S05]  /*83b0*/  BRA `(.L_x_141) ;  /* 0xffffffa4008c7947 */ /* 0x000fea000383ffff */
.L_x_45:
[----:B-1----:R1:W2:Y:S02]  /*83c0*/  SYNCS.PHASECHK.TRANS64.TRYWAIT P1, [R0+URZ+0x70], R4 ;  /* 0x00007004000075a7 */ /* 0x0022a400080211ff */
[----:B--2---:R-:W-:Y:S05]  /*83d0*/  @!P1 NANOSLEEP.SYNCS 0x989680 ;  /* 0x009896800000995d */ /* 0x004fea0003900000 */
[----:B------:R-:W2:Y:S02]  /*83e0*/  @!P1 SYNCS.PHASECHK.TRANS64 P1, [R0+URZ+0x70], R4 ;  /* 0x00007004000095a7 */ /* 0x000ea400080210ff */
[----:B--2---:R-:W-:Y:S05]  /*83f0*/  @!P1 BRA `(.L_x_45) ;  /* 0xfffffffc00f09947 */ /* 0x004fea000383ffff */
[----:B------:R-:W-:Y:S05]  /*8400*/  BRA `(.L_x_142) ;  /* 0xffffffa400bc7947 */ /* 0x000fea000383ffff */
.L_x_48:
[----:B------:R-:W-:-:S07]  /*8410*/  MOV R0, UR4 ;  /* 0x0000000400007c02 */ /* 0x000fce0008000f00 */
.L_x_143:
[----:B-1----:R1:W2:Y:S02]  /*8420*/  SYNCS.PHASECHK.TRANS64.TRYWAIT P0, [R0+URZ+0x80], R2 ;  /* 0x00008002000075a7 */ /* 0x0022a400080011ff */
[----:B--2---:R-:W-:Y:S05]  /*8430*/  @!P0 NANOSLEEP.SYNCS 0x989680 ;  /* 0x009896800000895d */ /* 0x004fea0003900000 */
[----:B------:R-:W2:Y:S02]  /*8440*/  @!P0 SYNCS.PHASECHK.TRANS64 P0, [R0+URZ+0x80], R2 ;  /* 0x00008002000085a7 */ /* 0x000ea400080010ff */
[----:B--2---:R-:W-:Y:S05]  /*8450*/  @!P0 BRA `(.L_x_143) ;  /* 0xfffffffc00f08947 */ /* 0x004fea000383ffff */
[----:B------:R-:W-:Y:S05]  /*8460*/  BRA `(.L_x_47) ;  /* 0xffffffa800107947 */ /* 0x000fea000383ffff */
.L_x_55:
[----:B-1----:R1:W2:Y:S02]  /*8470*/  SYNCS.PHASECHK.TRANS64.TRYWAIT P1, [R0+URZ+0x70], R2 ;  /* 0x00007002000075a7 */ /* 0x0022a400080211ff */
[----:B--2---:R-:W-:Y:S05]  /*8480*/  @!P1 NANOSLEEP.SYNCS 0x989680 ;  /* 0x009896800000995d */ /* 0x004fea0003900000 */
[----:B------:R-:W2:Y:S02]  /*8490*/  @!P1 SYNCS.PHASECHK.TRANS64 P1, [R0+URZ+0x70], R2 ;  /* 0x00007002000095a7 */ /* 0x000ea400080210ff */
[----:B--2---:R-:W-:Y:S05]  /*84a0*/  @!P1 BRA `(.L_x_55) ;  /* 0xfffffffc00f09947 */ /* 0x004fea000383ffff */
[----:B------:R-:W-:Y:S05]  /*84b0*/  BRA `(.L_x_144) ;  /* 0xffffffac00807947 */ /* 0x000fea000383ffff */
.L_x_56:
[----:B------:R-:W-:-:S13]  /*84c0*/  R2UR UR4, R13 ;  /* 0x000000000d0472ca */ /* 0x000fda00000e0000 */
[----:B------:R-:W-:-:S07]  /*84d0*/  MOV R2, UR4 ;  /* 0x0000000400027c02 */ /* 0x000fce0008000f00 */
.L_x_145:
[----:B-1----:R1:W2:Y:S02]  /*84e0*/  SYNCS.PHASECHK.TRANS64.TRYWAIT P0, [R2+URZ+0xb0], R0 ;  /* 0x0000b000020075a7 */ /* 0x0022a400080011ff */
[----:B--2---:R-:W-:Y:S05]  /*84f0*/  @!P0 NANOSLEEP.SYNCS 0x989680 ;  /* 0x009896800000895d */ /* 0x004fea0003900000 */
[----:B------:R-:W2:Y:S02]  /*8500*/  @!P0 SYNCS.PHASECHK.TRANS64 P0, [R2+URZ+0xb0], R0 ;  /* 0x0000b000020085a7 */ /* 0x000ea400080010ff */
[----:B--2---:R-:W-:Y:S05]  /*8510*/  @!P0 BRA `(.L_x_145) ;  /* 0xfffffffc00f08947 */ /* 0x004fea000383ffff */
[----:B------:R-:W-:Y:S05]  /*8520*/  BRA `(.L_x_146) ;  /* 0xffffffac00c07947 */ /* 0x000fea000383ffff */
.L_x_59:
[----:B------:R-:W-:Y:S07]  /*8530*/  MOV R0, UR5 ;  /* 0x0000000500007c02 */ /* 0x000fee0008000f00 */
.L_x_147:
[----:B-1----:R1:W2:Y:S02]  /*8540*/  SYNCS.PHASECHK.TRANS64.TRYWAIT P0, [R0+URZ], R2 ;  /* 0x00000002000075a7 */ /* 0x0022a400080011ff */
[----:B--2---:R-:W-:Y:S05]  /*8550*/  @!P0 NANOSLEEP.SYNCS 0x989680 ;  /* 0x009896800000895d */ /* 0x004fea0003900000 */
[----:B------:R-:W2:Y:S02]  /*8560*/  @!P0 SYNCS.PHASECHK.TRANS64 P0, [R0+URZ], R2 ;  /* 0x00000002000085a7 */ /* 0x000ea400080010ff */
[----:B--2---:R-:W-:Y:S05]  /*8570*/  @!P0 BRA `(.L_x_147) ;  /* 0xfffffffc00f08947 */ /* 0x004fea000383ffff */
[----:B------:R-:W-:Y:S05]  /*8580*/  BRA `(.L_x_58) ;  /* 0xffffffac00dc7947 */ /* 0x000fea000383ffff */
.L_x_62:
[----:B------:R-:W-:-:S07]  /*8590*/  MOV R0, UR4 ;  /* 0x0000000400007c02 */ /* 0x000fce0008000f00 */
.L_x_148:
[----:B-1----:R1:W2:Y:S02]  /*85a0*/  SYNCS.PHASECHK.TRANS64.TRYWAIT P0, [R0+URZ], R2 ;  /* 0x00000002000075a7 */ /* 0x0022a400080011ff */
[----:B--2---:R-:W-:Y:S05]  /*85b0*/  @!P0 NANOSLEEP.SYNCS 0x989680 ;  /* 0x009896800000895d */ /* 0x004fea0003900000 */
[----:B------:R-:W2:Y:S02]  /*85c0*/  @!P0 SYNCS.PHASECHK.TRANS64 P0, [R0+URZ], R2 ;  /* 0x00000002000085a7 */ /* 0x000ea400080010ff */
[----:B--2---:R-:W-:Y:S05]  /*85d0*/  @!P0 BRA `(.L_x_148) ;  /* 0xfffffffc00f08947 */ /* 0x004fea000383ffff */
[----:B------:R-:W-:Y:S05]  /*85e0*/  BRA `(.L_x_149) ;  /* 0xffffffb400f47947 */ /* 0x000fea000383ffff */
.L_x_63:
[----:B------:R-:W-:-:S07]  /*85f0*/  MOV R0, UR5 ;  /* 0x0000000500007c02 */ /* 0x000fce0008000f00 */
.L_x_150:
[----:B-1----:R1:W2:Y:S02]  /*8600*/  SYNCS.PHASECHK.TRANS64.TRYWAIT P0, [R0+URZ], R3 ;  /* 0x00000003000075a7 */ /* 0x0022a400080011ff */
[----:B--2---:R-:W-:Y:S05]  /*8610*/  @!P0 NANOSLEEP.SYNCS 0x989680 ;  /* 0x009896800000895d */ /* 0x004fea0003900000 */
[----:B------:R-:W2:Y:S02]  /*8620*/  @!P0 SYNCS.PHASECHK.TRANS64 P0, [R0+URZ], R3 ;  /* 0x00000003000085a7 */ /* 0x000ea400080010ff */
[----:B--2---:R-:W-:Y:S05]  /*8630*/  @!P0 BRA `(.L_x_150) ;  /* 0xfffffffc00f08947 */ /* 0x004fea000383ffff */
[----:B------:R-:W-:Y:S05]  /*8640*/  BRA `(.L_x_151) ;  /* 0xffffffb800047947 */ /* 0x000fea000383ffff */
.L_x_64:
[----:B------:R-:W-:-:S07]  /*8650*/  MOV R0, UR5 ;  /* 0x0000000500007c02 */ /* 0x000fce0008000f00 */
.L_x_152:
[----:B-1----:R1:W2:Y:S02]  /*8660*/  SYNCS.PHASECHK.TRANS64.TRYWAIT P0, [R0+URZ], R3 ;  /* 0x00000003000075a7 */ /* 0x0022a400080011ff */
[----:B--2---:R-:W-:Y:S05]  /*8670*/  @!P0 NANOSLEEP.SYNCS 0x989680 ;  /* 0x009896800000895d */ /* 0x004fea0003900000 */
[----:B------:R-:W2:Y:S02]  /*8680*/  @!P0 SYNCS.PHASECHK.TRANS64 P0, [R0+URZ], R3 ;  /* 0x00000003000085a7 */ /* 0x000ea400080010ff */
[----:B--2---:R-:W-:Y:S05]  /*8690*/  @!P0 BRA `(.L_x_152) ;  /* 0xfffffffc00f08947 */ /* 0x004fea000383ffff */
[----:B------:R-:W-:Y:S05]  /*86a0*/  BRA `(.L_x_153) ;  /* 0xffffffb800107947 */ /* 0x000fea000383ffff */
.L_x_65:
[----:B-1----:R-:W-:-:S07]  /*86b0*/  MOV R0, UR4 ;  /* 0x0000000400007c02 */ /* 0x002fce0008000f00 */
.L_x_154:
[----:B-1----:R1:W2:Y:S02]  /*86c0*/  SYNCS.PHASECHK.TRANS64.TRYWAIT P0, [R0+URZ], R2 ;  /* 0x00000002000075a7 */ /* 0x0022a400080011ff */
[----:B--2---:R-:W-:Y:S05]  /*86d0*/  @!P0 NANOSLEEP.SYNCS 0x989680 ;  /* 0x009896800000895d */ /* 0x004fea0003900000 */
[----:B------:R-:W2:Y:S02]  /*86e0*/  @!P0 SYNCS.PHASECHK.TRANS64 P0, [R0+URZ], R2 ;  /* 0x00000002000085a7 */ /* 0x000ea400080010ff */
[----:B--2---:R-:W-:Y:S05]  /*86f0*/  @!P0 BRA `(.L_x_154) ;  /* 0xfffffffc00f08947 */ /* 0x004fea000383ffff */
[----:B------:R-:W-:Y:S05]  /*8700*/  BRA `(.L_x_155) ;  /* 0xffffffb8001c7947 */ /* 0x000fea000383ffff */
.L_x_70:
[----:B---3--:R3:W1:Y:S02]  /*8710*/  SYNCS.PHASECHK.TRANS64.TRYWAIT P0, [R0+URZ+0x70], R2 ;  /* 0x00007002000075a7 */ /* 0x00866400080011ff */
[----:B-1----:R-:W-:Y:S05]  /*8720*/  @!P0 NANOSLEEP.SYNCS 0x989680 ;  /* 0x009896800000895d */ /* 0x002fea0003900000 */
[----:B------:R-:W1:Y:S02]  /*8730*/  @!P0 SYNCS.PHASECHK.TRANS64 P0, [R0+URZ+0x70], R2 ;  /* 0x00007002000085a7 */ /* 0x000e6400080010ff */
[----:B-1----:R-:W-:Y:S05]  /*8740*/  @!P0 BRA `(.L_x_70) ;  /* 0xfffffffc00f08947 */ /* 0x002fea000383ffff */
[----:B------:R-:W-:Y:S05]  /*8750*/  BRA `(.L_x_156) ;  /* 0xffffffbc00287947 */ /* 0x000fea000383ffff */
.L_x_73:
[----:B------:R-:W-:Y:S07]  /*8760*/  MOV R0, UR4 ;  /* 0x0000000400007c02 */ /* 0x000fee0008000f00 */
.L_x_157:
[----:B---3--:R3:W1:Y:S02]  /*8770*/  SYNCS.PHASECHK.TRANS64.TRYWAIT P0, [R0+URZ+0x68], R2 ;  /* 0x00006802000075a7 */ /* 0x00866400080011ff */
[----:B-1----:R-:W-:Y:S05]  /*8780*/  @!P0 NANOSLEEP.SYNCS 0x989680 ;  /* 0x009896800000895d */ /* 0x002fea0003900000 */
[----:B------:R-:W1:Y:S02]  /*8790*/  @!P0 SYNCS.PHASECHK.TRANS64 P0, [R0+URZ+0x68], R2 ;  /* 0x00006802000085a7 */ /* 0x000e6400080010ff */
[----:B-1----:R-:W-:Y:S05]  /*87a0*/  @!P0 BRA `(.L_x_157) ;  /* 0xfffffffc00f08947 */ /* 0x002fea000383ffff */
[----:B------:R-:W-:Y:S05]  /*87b0*/  BRA `(.L_x_72) ;  /* 0xffffffc000087947 */ /* 0x000fea000383ffff */
.L_x_76:
[----:B------:R-:W-:Y:S07]  /*87c0*/  MOV R0, UR4 ;  /* 0x0000000400007c02 */ /* 0x000fee0008000f00 */
.L_x_158:
[----:B--2---:R2:W3:Y:S02]  /*87d0*/  SYNCS.PHASECHK.TRANS64.TRYWAIT P0, [R0+URZ+0x40], R14 ;  /* 0x0000400e000075a7 */ /* 0x0044e400080011ff */
[----:B---3--:R-:W-:Y:S05]  /*87e0*/  @!P0 NANOSLEEP.SYNCS 0x989680 ;  /* 0x009896800000895d */ /* 0x008fea0003900000 */
[----:B------:R-:W3:Y:S02]  /*87f0*/  @!P0 SYNCS.PHASECHK.TRANS64 P0, [R0+URZ+0x40], R14 ;  /* 0x0000400e000085a7 */ /* 0x000ee400080010ff */
[----:B---3--:R-:W-:Y:S05]  /*8800*/  @!P0 BRA `(.L_x_158) ;  /* 0xfffffffc00f08947 */ /* 0x008fea000383ffff */
[----:B------:R-:W-:Y:S05]  /*8810*/  BRA `(.L_x_159) ;  /* 0xffffffc000807947 */ /* 0x000fea000383ffff */
.L_x_77:
[----:B------:R-:W-:Y:S07]  /*8820*/  MOV R0, UR4 ;  /* 0x0000000400007c02 */ /* 0x000fee0008000f00 */
.L_x_160:
[----:B--2---:R2:W3:Y:S02]  /*8830*/  SYNCS.PHASECHK.TRANS64.TRYWAIT P0, [R0+URZ+0x48], R14 ;  /* 0x0000480e000075a7 */ /* 0x0044e400080011ff */
[----:B---3--:R-:W-:Y:S05]  /*8840*/  @!P0 NANOSLEEP.SYNCS 0x989680 ;  /* 0x009896800000895d */ /* 0x008fea0003900000 */
[----:B------:R-:W3:Y:S02]  /*8850*/  @!P0 SYNCS.PHASECHK.TRANS64 P0, [R0+URZ+0x48], R14 ;  /* 0x0000480e000085a7 */ /* 0x000ee400080010ff */
[----:B---3--:R-:W-:Y:S05]  /*8860*/  @!P0 BRA `(.L_x_160) ;  /* 0xfffffffc00f08947 */ /* 0x008fea000383ffff */
[----:B------:R-:W-:Y:S05]  /*8870*/  BRA `(.L_x_161) ;  /* 0xffffffc000bc7947 */ /* 0x000fea000383ffff */
.L_x_78:
[----:B------:R-:W-:Y:S07]  /*8880*/  MOV R0, UR4 ;  /* 0x0000000400007c02 */ /* 0x000fee0008000f00 */
.L_x_162:
[----:B--2---:R2:W3:Y:S02]  /*8890*/  SYNCS.PHASECHK.TRANS64.TRYWAIT P0, [R0+URZ+0x50], R14 ;  /* 0x0000500e000075a7 */ /* 0x0044e400080011ff */
[----:B---3--:R-:W-:Y:S05]  /*88a0*/  @!P0 NANOSLEEP.SYNCS 0x989680 ;  /* 0x009896800000895d */ /* 0x008fea0003900000 */
[----:B------:R-:W3:Y:S02]  /*88b0*/  @!P0 SYNCS.PHASECHK.TRANS64 P0, [R0+URZ+0x50], R14 ;  /* 0x0000500e000085a7 */ /* 0x000ee400080010ff */
[----:B---3--:R-:W-:Y:S05]  /*88c0*/  @!P0 BRA `(.L_x_162) ;  /* 0xfffffffc00f08947 */ /* 0x008fea000383ffff */
[----:B------:R-:W-:Y:S05]  /*88d0*/  BRA `(.L_x_163) ;  /* 0xffffffc400007947 */ /* 0x000fea000383ffff */
.L_x_79:
[----:B------:R-:W-:Y:S07]  /*88e0*/  MOV R0, UR4 ;  /* 0x0000000400007c02 */ /* 0x000fee0008000f00 */
.L_x_164:
[----:B-1----:R1:W2:Y:S02]  /*88f0*/  SYNCS.PHASECHK.TRANS64.TRYWAIT P0, [R0+URZ+0x58], R14 ;  /* 0x0000580e000075a7 */ /* 0x0022a400080011ff */
[----:B--2---:R-:W-:Y:S05]  /*8900*/  @!P0 NANOSLEEP.SYNCS 0x989680 ;  /* 0x009896800000895d */ /* 0x004fea0003900000 */
[----:B------:R-:W2:Y:S02]  /*8910*/  @!P0 SYNCS.PHASECHK.TRANS64 P0, [R0+URZ+0x58], R14 ;  /* 0x0000580e000085a7 */ /* 0x000ea400080010ff */
[----:B--2---:R-:W-:Y:S05]  /*8920*/  @!P0 BRA `(.L_x_164) ;  /* 0xfffffffc00f08947 */ /* 0x004fea000383ffff */
[----:B------:R-:W-:Y:S05]  /*8930*/  BRA `(.L_x_165) ;  /* 0xffffffc400847947 */ /* 0x000fea000383ffff */
.L_x_81:
[----:B------:R-:W-:-:S07]  /*8940*/  MOV R0, UR4 ;  /* 0x0000000400007c02 */ /* 0x000fce0008000f00 */
.L_x_166:
[----:B-1----:R1:W2:Y:S02]  /*8950*/  SYNCS.PHASECHK.TRANS64.TRYWAIT P0, [R0+URZ+0x40], R2 ;  /* 0x00004002000075a7 */ /* 0x0022a400080011ff */
[----:B--2---:R-:W-:Y:S05]  /*8960*/  @!P0 NANOSLEEP.SYNCS 0x989680 ;  /* 0x009896800000895d */ /* 0x004fea0003900000 */
[----:B------:R-:W2:Y:S02]  /*8970*/  @!P0 SYNCS.PHASECHK.TRANS64 P0, [R0+URZ+0x40], R2 ;  /* 0x00004002000085a7 */ /* 0x000ea400080010ff */
[----:B--2---:R-:W-:Y:S05]  /*8980*/  @!P0 BRA `(.L_x_166) ;  /* 0xfffffffc00f08947 */ /* 0x004fea000383ffff */
[----:B------:R-:W-:Y:S05]  /*8990*/  BRA `(.L_x_167) ;  /* 0xffffffc400f47947 */ /* 0x000fea000383ffff */
.L_x_82:
[----:B-1----:R-:W-:-:S07]  /*89a0*/  MOV R0, UR4 ;  /* 0x0000000400007c02 */ /* 0x002fce0008000f00 */
.L_x_168:
[----:B-1----:R1:W2:Y:S02]  /*89b0*/  SYNCS.PHASECHK.TRANS64.TRYWAIT P0, [R0+URZ+0x48], R2 ;  /* 0x00004802000075a7 */ /* 0x0022a400080011ff */
[----:B--2---:R-:W-:Y:S05]  /*89c0*/  @!P0 NANOSLEEP.SYNCS 0x989680 ;  /* 0x009896800000895d */ /* 0x004fea0003900000 */
[----:B------:R-:W2:Y:S02]  /*89d0*/  @!P0 SYNCS.PHASECHK.TRANS64 P0, [R0+URZ+0x48], R2 ;  /* 0x00004802000085a7 */ /* 0x000ea400080010ff */
[----:B--2---:R-:W-:Y:S05]  /*89e0*/  @!P0 BRA `(.L_x_168) ;  /* 0xfffffffc00f08947 */ /* 0x004fea000383ffff */
[----:B------:R-:W-:Y:S05]  /*89f0*/  BRA `(.L_x_169) ;  /* 0xffffffc400e47947 */ /* 0x000fea000383ffff */
.L_x_83:
[----:B-1----:R-:W-:-:S07]  /*8a00*/  MOV R0, UR4 ;  /* 0x0000000400007c02 */ /* 0x002fce0008000f00 */
.L_x_170:
[----:B-1----:R1:W2:Y:S02]  /*8a10*/  SYNCS.PHASECHK.TRANS64.TRYWAIT P0, [R0+URZ+0x50], R2 ;  /* 0x00005002000075a7 */ /* 0x0022a400080011ff */
[----:B--2---:R-:W-:Y:S05]  /*8a20*/  @!P0 NANOSLEEP.SYNCS 0x989680 ;  /* 0x009896800000895d */ /* 0x004fea0003900000 */
[----:B------:R-:W2:Y:S02]  /*8a30*/  @!P0 SYNCS.PHASECHK.TRANS64 P0, [R0+URZ+0x50], R2 ;  /* 0x00005002000085a7 */ /* 0x000ea400080010ff */
[----:B--2---:R-:W-:Y:S05]  /*8a40*/  @!P0 BRA `(.L_x_170) ;  /* 0xfffffffc00f08947 */ /* 0x004fea000383ffff */
[----:B------:R-:W-:Y:S05]  /*8a50*/  BRA `(.L_x_171) ;  /* 0xffffffc400d47947 */ /* 0x000fea000383ffff */
.L_x_85:
[----:B--2---:R2:W4:Y:S02]  /*8a60*/  SYNCS.PHASECHK.TRANS64.TRYWAIT P0, [R0+URZ+0x70], R2 ;  /* 0x00007002000075a7 */ /* 0x00452400080011ff */
[----:B----4-:R-:W-:Y:S05]  /*8a70*/  @!P0 NANOSLEEP.SYNCS 0x989680 ;  /* 0x009896800000895d */ /* 0x010fea0003900000 */
[----:B------:R-:W4:Y:S02]  /*8a80*/  @!P0 SYNCS.PHASECHK.TRANS64 P0, [R0+URZ+0x70], R2 ;  /* 0x00007002000085a7 */ /* 0x000f2400080010ff */
[----:B----4-:R-:W-:Y:S05]  /*8a90*/  @!P0 BRA `(.L_x_85) ;  /* 0xfffffffc00f08947 */ /* 0x010fea000383ffff */
[----:B------:R-:W-:Y:S05]  /*8aa0*/  BRA `(.L_x_172) ;  /* 0xffffffc8009c7947 */ /* 0x000fea000383ffff */
.L_x_96:
[----:B-1----:R-:W-:Y:S04]  /*8ab0*/  MOV R2, UR36 ;  /* 0x0000002400027c02 */ /* 0x002fe80008000f00 */
[----:B------:R1:W3:Y:S03]  /*8ac0*/  SYNCS.PHASECHK.TRANS64.TRYWAIT P1, [R2+URZ+0x20], R3 ;  /* 0x00002003020075a7 */ /* 0x0002e600080211ff */
[----:B---3--:R-:W-:Y:S05]  /*8ad0*/  @!P1 NANOSLEEP.SYNCS 0x989680 ;  /* 0x009896800000995d */ /* 0x008fea0003900000 */
[----:B------:R-:W3:Y:S02]  /*8ae0*/  @!P1 SYNCS.PHASECHK.TRANS64 P1, [R2+URZ+0x20], R3 ;  /* 0x00002003020095a7 */ /* 0x000ee400080210ff */
[----:B---3--:R-:W-:Y:S05]  /*8af0*/  @!P1 BRA `(.L_x_96) ;  /* 0xfffffffc00ec9947 */ /* 0x008fea000383ffff */
[----:B------:R-:W-:Y:S05]  /*8b00*/  BRA `(.L_x_95) ;  /* 0xffffffd400a87947 */ /* 0x000fea000383ffff */
.L_x_98:
[----:B-1----:R1:W4:Y:S02]  /*8b10*/  SYNCS.PHASECHK.TRANS64.TRYWAIT P0, [R84+URZ+0x90], R0 ;  /* 0x00009000540075a7 */ /* 0x00232400080011ff */
[----:B----4-:R-:W-:Y:S05]  /*8b20*/  @!P0 NANOSLEEP.SYNCS 0x989680 ;  /* 0x009896800000895d */ /* 0x010fea0003900000 */
[----:B------:R-:W4:Y:S02]  /*8b30*/  @!P0 SYNCS.PHASECHK.TRANS64 P0, [R84+URZ+0x90], R0 ;  /* 0x00009000540085a7 */ /* 0x000f2400080010ff */
[----:B----4-:R-:W-:Y:S05]  /*8b40*/  @!P0 BRA `(.L_x_98) ;  /* 0xfffffffc00f08947 */ /* 0x010fea000383ffff */
[----:B------:R-:W-:Y:S05]  /*8b50*/  BRA `(.L_x_97) ;  /* 0xffffffd400d07947 */ /* 0x000fea000383ffff */
.L_x_107:
[----:B-1----:R1:W2:Y:S02]  /*8b60*/  SYNCS.PHASECHK.TRANS64.TRYWAIT P0, [R2+URZ+0x20], R0 ;  /* 0x00002000020075a7 */ /* 0x0022a400080011ff */
[----:B--2---:R-:W-:Y:S05]  /*8b70*/  @!P0 NANOSLEEP.SYNCS 0x989680 ;  /* 0x009896800000895d */ /* 0x004fea0003900000 */
[----:B------:R-:W2:Y:S02]  /*8b80*/  @!P0 SYNCS.PHASECHK.TRANS64 P0, [R2+URZ+0x20], R0 ;  /* 0x00002000020085a7 */ /* 0x000ea400080010ff */
[----:B--2---:R-:W-:Y:S05]  /*8b90*/  @!P0 BRA `(.L_x_107) ;  /* 0xfffffffc00f08947 */ /* 0x004fea000383ffff */
[----:B------:R-:W-:Y:S05]  /*8ba0*/  BRA `(.L_x_106) ;  /* 0xffffffdc006c7947 */ /* 0x000fea000383ffff */
.L_x_115:
[----:B-1----:R1:W2:Y:S02]  /*8bb0*/  SYNCS.PHASECHK.TRANS64.TRYWAIT P0, [R0+URZ+0x20], R6 ;  /* 0x00002006000075a7 */ /* 0x0022a400080011ff */
[----:B--2---:R-:W-:Y:S05]  /*8bc0*/  @!P0 NANOSLEEP.SYNCS 0x989680 ;  /* 0x009896800000895d */ /* 0x004fea0003900000 */
[----:B------:R-:W2:Y:S02]  /*8bd0*/  @!P0 SYNCS.PHASECHK.TRANS64 P0, [R0+URZ+0x20], R6 ;  /* 0x00002006000085a7 */ /* 0x000ea400080010ff */
[----:B--2---:R-:W-:Y:S05]  /*8be0*/  @!P0 BRA `(.L_x_115) ;  /* 0xfffffffc00f08947 */ /* 0x004fea000383ffff */
[----:B------:R-:W-:Y:S05]  /*8bf0*/  BRA `(.L_x_114) ;  /* 0xffffffe4002c7947 */ /* 0x000fea000383ffff */
.L_x_123:
[----:B-1----:R1:W2:Y:S02]  /*8c00*/  SYNCS.PHASECHK.TRANS64.TRYWAIT P0, [R0+URZ+0x20], R5 ;  /* 0x00002005000075a7 */ /* 0x0022a400080011ff */
[----:B--2---:R-:W-:Y:S05]  /*8c10*/  @!P0 NANOSLEEP.SYNCS 0x989680 ;  /* 0x009896800000895d */ /* 0x004fea0003900000 */
[----:B------:R-:W2:Y:S02]  /*8c20*/  @!P0 SYNCS.PHASECHK.TRANS64 P0, [R0+URZ+0x20], R5 ;  /* 0x00002005000085a7 */ /* 0x000ea400080010ff */
[----:B--2---:R-:W-:Y:S05]  /*8c30*/  @!P0 BRA `(.L_x_123) ;  /* 0xfffffffc00f08947 */ /* 0x004fea000383ffff */
[----:B------:R-:W-:Y:S05]  /*8c40*/  BRA `(.L_x_122) ;  /* 0xffffffe800ec7947 */ /* 0x000fea000383ffff */
        .weak           $__internal_0_$__cuda_sm10x_tcgen05_guardrail_trap_col_being_dealloced_not_returned_by_alloc
        .type           $__internal_0_$__cuda_sm10x_tcgen05_guardrail_trap_col_being_dealloced_not_returned_by_alloc,@function
        .size           $__internal_0_$__cuda_sm10x_tcgen05_guardrail_trap_col_being_dealloced_not_returned_by_alloc,($__internal_1_$__cuda_sm10x_tcgen05_guardrail_trap_phase_invalid_during_alloc - $__internal_0_$__cuda_sm10x_tcgen05_guardrail_trap_col_being_dealloced_not_returned_by_alloc)
$__internal_0_$__cuda_sm10x_tcgen05_guardrail_trap_col_being_dealloced_not_returned_by_alloc:
[----:B------:R-:W-:Y:S05]  /*8c50*/  BPT.TRAP 0x1 ;  /* 0x000000040000795c */ /* 0x000fea0000300000 */
[----:B------:R-:W-:-:S04]  /*8c60*/  HFMA2 R3, -RZ, RZ, 0, 0 ;  /* 0x00000000ff037431 */ /* 0x000fc800000001ff */
[----:B------:R-:W-:Y:S05]  /*8c70*/  RET.REL.NODEC R2 `(_ZN7cutlass13device_kernelINS_4gemm6kernel13GemmUniversalIN4cute5tupleIJiiiiEEENS1_10collective13CollectiveMmaINS1_35MainloopSm100TmaUmmaWarpSpecializedILi2ELi2ELi4ENS5_IJNS4_1CILi1EEESB_SB_EEEEENS5_IJNSA_ILi128EEENSA_ILi64EEESE_EEEfNS5_IJlSB_lEEEfSH_NS4_8TiledMMAINS4_8MMA_AtomIJNS4_17SM100_MMA_TF32_SSINS_10tfloat32_tESL_fLi128ELi64ELNS4_4UMMA5MajorE0ELSN_0ELNSM_7ScaleInE0ELSO_0EEEEEENS4_6LayoutISC_NS5_IJNSA_ILi0EEESS_SS_EEEEENS5_IJNS4_10UnderscoreESV_SV_EEEEENS4_13SM90_TMA_LOADENS4_14ComposedLayoutINS4_7SwizzleILi3ELi4ELi3EEENS4_18smem_ptr_flag_bitsILi32EEENSR_INS5_IJNSA_ILi8EEENSA_ILi32EEEEEENS5_IJS15_SB_EEEEEEEvNS4_8identityESY_S19_vS1A_EENS_8epilogue10collective18CollectiveEpilogueINS1C_23Sm100TmaWarpSpecializedILi4ELi2ELi16ELb1ELb0EEEJSG_NS5_IJNSR_ISE_SB_EENSR_INSA_ILi16EEESB_EEEEEfSH_fSH_NS1C_6fusion15FusionCallbacksIS1G_NS1L_17LinearCombinationIffffLNS_15FloatRoundStyleE2EEESG_S1K_JEEENS4_5SM1004TMEM4LOAD26SM100_TMEM_LOAD_32dp32b16xESY_NSZ_INS10_ILi2ELi4ELi3EEES13_NSR_INS5_IJS14_S1I_EEENS5_IJS1I_SB_EEEEEEENS4_39AutoVectorizingCopyWithAssumedAlignmentILi128EEENS4_14SM90_TMA_STOREES1Z_S21_S21_EEEvvEEEEvNT_6ParamsE) ;  /* 0xffffff7002e07950 */ /* 0x000fea0003c3ffff */
        .weak           $__internal_1_$__cuda_sm10x_tcgen05_guardrail_trap_phase_invalid_during_alloc
        .type           $__internal_1_$__cuda_sm10x_tcgen05_guardrail_trap_phase_invalid_during_alloc,@function
        .size           $__internal_1_$__cuda_sm10x_tcgen05_guardrail_trap_phase_invalid_during_alloc,($__internal_2_$__cuda_sm10x_tcgen05_guardrail_trap_unallocated_columns_being_dealloced - $__internal_1_$__cuda_sm10x_tcgen05_guardrail_trap_phase_invalid_during_alloc)
$__internal_1_$__cuda_sm10x_tcgen05_guardrail_trap_phase_invalid_during_alloc:
[----:B------:R-:W-:Y:S05]  /*8c80*/  BPT.TRAP 0x1 ;  /* 0x000000040000795c */ /* 0x000fea0000300000 */
[----:B------:R-:W-:-:S04]  /*8c90*/  MOV R3, 0x0 ;  /* 0x0000000000037802 */ /* 0x000fc80000000f00 */
[----:B------:R-:W-:Y:S05]  /*8ca0*/  RET.REL.NODEC R2 `(_ZN7cutlass13device_kernelINS_4gemm6kernel13GemmUniversalIN4cute5tupleIJiiiiEEENS1_10collective13CollectiveMmaINS1_35MainloopSm100TmaUmmaWarpSpecializedILi2ELi2ELi4ENS5_IJNS4_1CILi1EEESB_SB_EEEEENS5_IJNSA_ILi128EEENSA_ILi64EEESE_EEEfNS5_IJlSB_lEEEfSH_NS4_8TiledMMAINS4_8MMA_AtomIJNS4_17SM100_MMA_TF32_SSINS_10tfloat32_tESL_fLi128ELi64ELNS4_4UMMA5MajorE0ELSN_0ELNSM_7ScaleInE0ELSO_0EEEEEENS4_6LayoutISC_NS5_IJNSA_ILi0EEESS_SS_EEEEENS5_IJNS4_10UnderscoreESV_SV_EEEEENS4_13SM90_TMA_LOADENS4_14ComposedLayoutINS4_7SwizzleILi3ELi4ELi3EEENS4_18smem_ptr_flag_bitsILi32EEENSR_INS5_IJNSA_ILi8EEENSA_ILi32EEEEEENS5_IJS15_SB_EEEEEEEvNS4_8identityESY_S19_vS1A_EENS_8epilogue10collective18CollectiveEpilogueINS1C_23Sm100TmaWarpSpecializedILi4ELi2ELi16ELb1ELb0EEEJSG_NS5_IJNSR_ISE_SB_EENSR_INSA_ILi16EEESB_EEEEEfSH_fSH_NS1C_6fusion15FusionCallbacksIS1G_NS1L_17LinearCombinationIffffLNS_15FloatRoundStyleE2EEESG_S1K_JEEENS4_5SM1004TMEM4LOAD26SM100_TMEM_LOAD_32dp32b16xESY_NSZ_INS10_ILi2ELi4ELi3EEES13_NSR_INS5_IJS14_S1I_EEENS5_IJS1I_SB_EEEEEEENS4_39AutoVectorizingCopyWithAssumedAlignmentILi128EEENS4_14SM90_TMA_STOREES1Z_S21_S21_EEEvvEEEEvNT_6ParamsE) ;  /* 0xffffff7002d47950 */ /* 0x000fea0003c3ffff */
        .weak           $__internal_2_$__cuda_sm10x_tcgen05_guardrail_trap_unallocated_columns_being_dealloced
        .type           $__internal_2_$__cuda_sm10x_tcgen05_guardrail_trap_unallocated_columns_being_dealloced,@function
        .size           $__internal_2_$__cuda_sm10x_tcgen05_guardrail_trap_unallocated_columns_being_dealloced,(.L_x_174 - $__internal_2_$__cuda_sm10x_tcgen05_guardrail_trap_unallocated_columns_being_dealloced)
$__internal_2_$__cuda_sm10x_tcgen05_guardrail_trap_unallocated_columns_being_dealloced:
[----:B------:R-:W-:Y:S05]  /*8cb0*/  BPT.TRAP 0x1 ;  /* 0x000000040000795c */ /* 0x000fea0000300000 */
[----:B------:R-:W-:-:S04]  /*8cc0*/  HFMA2 R3, -RZ, RZ, 0, 0 ;  /* 0x00000000ff037431 */ /* 0x000fc800000001ff */
[----:B------:R-:W-:Y:S05]  /*8cd0*/  RET.REL.NODEC R2 `(_ZN7cutlass13device_kernelINS_4gemm6kernel13GemmUniversalIN4cute5tupleIJiiiiEEENS1_10collective13CollectiveMmaINS1_35MainloopSm100TmaUmmaWarpSpecializedILi2ELi2ELi4ENS5_IJNS4_1CILi1EEESB_SB_EEEEENS5_IJNSA_ILi128EEENSA_ILi64EEESE_EEEfNS5_IJlSB_lEEEfSH_NS4_8TiledMMAINS4_8MMA_AtomIJNS4_17SM100_MMA_TF32_SSINS_10tfloat32_tESL_fLi128ELi64ELNS4_4UMMA5MajorE0ELSN_0ELNSM_7ScaleInE0ELSO_0EEEEEENS4_6LayoutISC_NS5_IJNSA_ILi0EEESS_SS_EEEEENS5_IJNS4_10UnderscoreESV_SV_EEEEENS4_13SM90_TMA_LOADENS4_14ComposedLayoutINS4_7SwizzleILi3ELi4ELi3EEENS4_18smem_ptr_flag_bitsILi32EEENSR_INS5_IJNSA_ILi8EEENSA_ILi32EEEEEENS5_IJS15_SB_EEEEEEEvNS4_8identityESY_S19_vS1A_EENS_8epilogue10collective18CollectiveEpilogueINS1C_23Sm100TmaWarpSpecializedILi4ELi2ELi16ELb1ELb0EEEJSG_NS5_IJNSR_ISE_SB_EENSR_INSA_ILi16EEESB_EEEEEfSH_fSH_NS1C_6fusion15FusionCallbacksIS1G_NS1L_17LinearCombinationIffffLNS_15FloatRoundStyleE2EEESG_S1K_JEEENS4_5SM1004TMEM4LOAD26SM100_TMEM_LOAD_32dp32b16xESY_NSZ_INS10_ILi2ELi4ELi3EEES13_NSR_INS5_IJS14_S1I_EEENS5_IJS1I_SB_EEEEEEENS4_39AutoVectorizingCopyWithAssumedAlignmentILi128EEENS4_14SM90_TMA_STOREES1Z_S21_S21_EEEvvEEEEvNT_6ParamsE) ;  /* 0xffffff7002c87950 */ /* 0x000fea0003c3ffff */
.L_x_173:
[----:B------:R-:W-:-:S00]  /*8ce0*/  BRA `(.L_x_173) ;  /* 0xfffffffc00fc7947 */ /* 0x000fc0000383ffff */
[----:B------:R-:W-:-:S00]  /*8cf0*/  NOP ;  /* 0x0000000000007918 */ /* 0x000fc00000000000 */
        /* <DEDUP_REMOVED lines=8> */
.L_x_174:


//--------------------- .nv.global.init           --------------------------
	.section	.nv.global.init,"aw",@progbits
.nv.global.init:
	.type		$str$27,@object
	.size		$str$27,($str$28 - $str$27)
$str$27:
        /*0000*/ 	.byte	0x28, 0x61, 0x64, 0x64, 0x72, 0x65, 0x73, 0x73, 0x20, 0x26, 0x20, 0x6d, 0x61, 0x73, 0x6b, 0x29
        /*0010*/ 	.byte	0x20, 0x3d, 0x3d, 0x20, 0x30, 0x00
	.type		$str$28,@object
	.size		$str$28,($str$26 - $str$28)
$str$28:
        /*0016*/ 	.byte	0x2f, 0x74, 0x6d, 0x70, 0x2f, 0x63, 0x75, 0x74, 0x6c, 0x61, 0x73, 0x73, 0x5f, 0x73, 0x77, 0x65
        /*0026*/ 	.byte	0x65, 0x70, 0x5f, 0x73, 0x72, 0x63, 0x2f, 0x69, 0x6e, 0x63, 0x6c, 0x75, 0x64, 0x65, 0x2f, 0x63
        /*0036*/ 	.byte	0x75, 0x74, 0x65, 0x2f, 0x70, 0x6f, 0x69, 0x6e, 0x74, 0x65, 0x72, 0x5f, 0x66, 0x6c, 0x61, 0x67
        /*0046*/ 	.byte	0x67, 0x65, 0x64, 0x2e, 0x68, 0x70, 0x70, 0x00
	.type		$str$26,@object
	.size		$str$26,($str$25 - $str$26)
$str$26:
        /*004e*/ 	.byte	0x2f, 0x74, 0x6d, 0x70, 0x2f, 0x63, 0x75, 0x74, 0x6c, 0x61, 0x73, 0x73, 0x5f, 0x73, 0x77, 0x65
        /*005e*/ 	.byte	0x65, 0x70, 0x5f, 0x73, 0x72, 0x63, 0x2f, 0x69, 0x6e, 0x63, 0x6c, 0x75, 0x64, 0x65, 0x2f, 0x63
        /*006e*/ 	.byte	0x75, 0x74, 0x65, 0x2f, 0x61, 0x74, 0x6f, 0x6d, 0x2f, 0x63, 0x6f, 0x70, 0x79, 0x5f, 0x74, 0x72
        /*007e*/ 	.byte	0x61, 0x69, 0x74, 0x73, 0x5f, 0x73, 0x6d, 0x31, 0x30, 0x30, 0x2e, 0x68, 0x70, 0x70, 0x00
	.type		$str$25,@object
	.size		$str$25,(__unnamed_1 - $str$25)
$str$25:
        /*008d*/ 	.byte	0x28, 0x28, 0x75, 0x69, 0x6e, 0x74, 0x33, 0x32, 0x5f, 0x74, 0x28, 0x74, 0x68, 0x72, 0x65, 0x61
        /*009d*/ 	.byte	0x64, 0x49, 0x64, 0x78, 0x2e, 0x78, 0x29, 0x20, 0x2f, 0x20, 0x33, 0x32, 0x29, 0x20, 0x25, 0x20
        /*00ad*/ 	.byte	0x34, 0x29, 0x20, 0x3d, 0x3d, 0x20, 0x28, 0x28, 0x28, 0x74, 0x6d, 0x65, 0x6d, 0x5f, 0x61, 0x64
        /*00bd*/ 	.byte	0x64, 0x72, 0x20, 0x3e, 0x3e, 0x20, 0x31, 0x36, 0x29, 0x20, 0x2f, 0x20, 0x33, 0x32, 0x29, 0x20
        /*00cd*/ 	.byte	0x25, 0x20, 0x34, 0x29, 0x00
	.type		__unnamed_1,@object
	.size		__unnamed_1,(__unnamed_2 - __unnamed_1)
__unnamed_1:
        /*00d2*/ 	.byte	0x61, 0x75, 0x74, 0x6f, 0x20, 0x63, 0x75, 0x74, 0x65, 0x3a, 0x3a, 0x61, 0x73, 0x5f, 0x70, 0x6f
        /* <DEDUP_REMOVED lines=23> */
        /*0252*/ 	.byte	0x43, 0x3c, 0x32, 0x30, 0x34, 0x38, 0x3e, 0x3e, 0x3e, 0x3e, 0x5d, 0x00
	.type		__unnamed_2,@object
	.size		__unnamed_2,(.L_2 - __unnamed_2)
__unnamed_2:
        /* <DEDUP_REMOVED lines=42> */
        /*04fe*/ 	.byte	0x3e, 0x5d, 0x00
.L_2:


//--------------------- .nv.shared._ZN7cutlass13device_kernelINS_4gemm6kernel13GemmUniversalIN4cute5tupleIJiiiiEEENS1_10collective13CollectiveMmaINS1_35MainloopSm100TmaUmmaWarpSpecializedILi2ELi2ELi4ENS5_IJNS4_1CILi1EEESB_SB_EEEEENS5_IJNSA_ILi128EEENSA_ILi64EEESE_EEEfNS5_IJlSB_lEEEfSH_NS4_8TiledMMAINS4_8MMA_AtomIJNS4_17SM100_MMA_TF32_SSINS_10tfloat32_tESL_fLi128ELi64ELNS4_4UMMA5MajorE0ELSN_0ELNSM_7ScaleInE0ELSO_0EEEEEENS4_6LayoutISC_NS5_IJNSA_ILi0EEESS_SS_EEEEENS5_IJNS4_10UnderscoreESV_SV_EEEEENS4_13SM90_TMA_LOADENS4_14ComposedLayoutINS4_7SwizzleILi3ELi4ELi3EEENS4_18smem_ptr_flag_bitsILi32EEENSR_INS5_IJNSA_ILi8EEENSA_ILi32EEEEEENS5_IJS15_SB_EEEEEEEvNS4_8identityESY_S19_vS1A_EENS_8epilogue10collective18CollectiveEpilogueINS1C_23Sm100TmaWarpSpecializedILi4ELi2ELi16ELb1ELb0EEEJSG_NS5_IJNSR_ISE_SB_EENSR_INSA_ILi16EEESB_EEEEEfSH_fSH_NS1C_6fusion15FusionCallbacksIS1G_NS1L_17LinearCombinationIffffLNS_15FloatRoundStyleE2EEESG_S1K_JEEENS4_5SM1004TMEM4LOAD26SM100_TMEM_LOAD_32dp32b16xESY_NSZ_INS10_ILi2ELi4ELi3EEES13_NSR_INS5_IJS14_S1I_EEENS5_IJS1I_SB_EEEEEEENS4_39AutoVectorizingCopyWithAssumedAlignmentILi128EEENS4_14SM90_TMA_STOREES1Z_S21_S21_EEEvvEEEEvNT_6ParamsE --------------------------
	.section	.nv.shared._ZN7cutlass13device_kernelINS_4gemm6kernel13GemmUniversalIN4cute5tupleIJiiiiEEENS1_10collective13CollectiveMmaINS1_35MainloopSm100TmaUmmaWarpSpecializedILi2ELi2ELi4ENS5_IJNS4_1CILi1EEESB_SB_EEEEENS5_IJNSA_ILi128EEENSA_ILi64EEESE_EEEfNS5_IJlSB_lEEEfSH_NS4_8TiledMMAINS4_8MMA_AtomIJNS4_17SM100_MMA_TF32_SSINS_10tfloat32_tESL_fLi128ELi64ELNS4_4UMMA5MajorE0ELSN_0ELNSM_7ScaleInE0ELSO_0EEEEEENS4_6LayoutISC_NS5_IJNSA_ILi0EEESS_SS_EEEEENS5_IJNS4_10UnderscoreESV_SV_EEEEENS4_13SM90_TMA_LOADENS4_14ComposedLayoutINS4_7SwizzleILi3ELi4ELi3EEENS4_18smem_ptr_flag_bitsILi32EEENSR_INS5_IJNSA_ILi8EEENSA_ILi32EEEEEENS5_IJS15_SB_EEEEEEEvNS4_8identityESY_S19_vS1A_EENS_8epilogue10collective18CollectiveEpilogueINS1C_23Sm100TmaWarpSpecializedILi4ELi2ELi16ELb1ELb0EEEJSG_NS5_IJNSR_ISE_SB_EENSR_INSA_ILi16EEESB_EEEEEfSH_fSH_NS1C_6fusion15FusionCallbacksIS1G_NS1L_17LinearCombinationIffffLNS_15FloatRoundStyleE2EEESG_S1K_JEEENS4_5SM1004TMEM4LOAD26SM100_TMEM_LOAD_32dp32b16xESY_NSZ_INS10_ILi2ELi4ELi3EEES13_NSR_INS5_IJS14_S1I_EEENS5_IJS1I_SB_EEEEEEENS4_39AutoVectorizingCopyWithAssumedAlignmentILi128EEENS4_14SM90_TMA_STOREES1Z_S21_S21_EEEvvEEEEvNT_6ParamsE,"aw",@nobits
	.sectionflags	@""
	.align	16
	.zero		1024


//--------------------- .nv.shared.reserved.0     --------------------------
	.section	.nv.shared.reserved.0,"aw",@nobits
	.weak		__nv_reservedSMEM_offset_0_alias
	.size		__nv_reservedSMEM_offset_0_alias, 0, 64
	.other		__nv_reservedSMEM_offset_0_alias,@"STO_CUDA_RESERVED_SHARED STV_DEFAULT"
__nv_reservedSMEM_offset_0_alias:
	.zero		0
.nv.shared.reserved.0:
	.zero		64
	.weak		__nv_reservedSMEM_tcgen05_partition
	.type		__nv_reservedSMEM_tcgen05_partition,@object
	.size		__nv_reservedSMEM_tcgen05_partition,(.L_0 - __nv_reservedSMEM_tcgen05_partition)
__nv_reservedSMEM_tcgen05_partition:
	.zero		32
.L_0:


//--------------------- .nv.global                --------------------------
	.section	.nv.global,"aw",@nobits
.nv.global:
	.type		_ZN40_INTERNAL_e37d6e2e_4_k_cu_a85d4f57_232404cute1_E,@object
	.size		_ZN40_INTERNAL_e37d6e2e_4_k_cu_a85d4f57_232404cute1_E,(_ZN40_INTERNAL_e37d6e2e_4_k_cu_a85d4f57_232404cuda3std3__45__cpo6cbeginE - _ZN40_INTERNAL_e37d6e2e_4_k_cu_a85d4f57_232404cute1_E)
_ZN40_INTERNAL_e37d6e2e_4_k_cu_a85d4f57_232404cute1_E:
	.zero		1
	.type		_ZN40_INTERNAL_e37d6e2e_4_k_cu_a85d4f57_232404cuda3std3__45__cpo6cbeginE,@object
	.size		_ZN40_INTERNAL_e37d6e2e_4_k_cu_a85d4f57_232404cuda3std3__45__cpo6cbeginE,(_ZN40_INTERNAL_e37d6e2e_4_k_cu_a85d4f57_232404cuda3std3__48in_placeE - _ZN40_INTERNAL_e37d6e2e_4_k_cu_a85d4f57_232404cuda3std3__45__cpo6cbeginE)
_ZN40_INTERNAL_e37d6e2e_4_k_cu_a85d4f57_232404cuda3std3__45__cpo6cbeginE:
	.zero		1
	.type		_ZN40_INTERNAL_e37d6e2e_4_k_cu_a85d4f57_232404cuda3std3__48in_placeE,@object
	.size		_ZN40_INTERNAL_e37d6e2e_4_k_cu_a85d4f57_232404cuda3std3__48in_placeE,(_ZN40_INTERNAL_e37d6e2e_4_k_cu_a85d4f57_232404cuda3std6ranges3__45__cpo9iter_moveE - _ZN40_INTERNAL_e37d6e2e_4_k_cu_a85d4f57_232404cuda3std3__48in_placeE)
_ZN40_INTERNAL_e37d6e2e_4_k_cu_a85d4f57_232404cuda3std3__48in_placeE:
	.zero		1
	.type		_ZN40_INTERNAL_e37d6e2e_4_k_cu_a85d4f57_232404cuda3std6ranges3__45__cpo9iter_moveE,@object
	.size		_ZN40_INTERNAL_e37d6e2e_4_k_cu_a85d4f57_232404cuda3std6ranges3__45__cpo9iter_moveE,(_ZN40_INTERNAL_e37d6e2e_4_k_cu_a85d4f57_232404cuda3std3__45__cpo5beginE - _ZN40_INTERNAL_e37d6e2e_4_k_cu_a85d4f57_232404cuda3std6ranges3__45__cpo9iter_moveE)
_ZN40_INTERNAL_e37d6e2e_4_k_cu_a85d4f57_232404cuda3std6ranges3__45__cpo9iter_moveE:
	.zero		1
	.type		_ZN40_INTERNAL_e37d6e2e_4_k_cu_a85d4f57_232404cuda3std3__45__cpo5beginE,@object
	.size		_ZN40_INTERNAL_e37d6e2e_4_k_cu_a85d4f57_232404cuda3std3__45__cpo5beginE,(_ZN40_INTERNAL_e37d6e2e_4_k_cu_a85d4f57_232404cuda3std3__442_GLOBAL__N__e37d6e2e_4_k_cu_a85d4f57_232406ignoreE - _ZN40_INTERNAL_e37d6e2e_4_k_cu_a85d4f57_232404cuda3std3__45__cpo5beginE)
_ZN40_INTERNAL_e37d6e2e_4_k_cu_a85d4f57_232404cuda3std3__45__cpo5beginE:
	.zero		1
	.type		_ZN40_INTERNAL_e37d6e2e_4_k_cu_a85d4f57_232404cuda3std3__442_GLOBAL__N__e37d6e2e_4_k_cu_a85d4f57_232406ignoreE,@object
	.size		_ZN40_INTERNAL_e37d6e2e_4_k_cu_a85d4f57_232404cuda3std3__442_GLOBAL__N__e37d6e2e_4_k_cu_a85d4f57_232406ignoreE,(_ZN40_INTERNAL_e37d6e2e_4_k_cu_a85d4f57_232404cute7productE - _ZN40_INTERNAL_e37d6e2e_4_k_cu_a85d4f57_232404cuda3std3__442_GLOBAL__N__e37d6e2e_4_k_cu_a85d4f57_232406ignoreE)
_ZN40_INTERNAL_e37d6e2e_4_k_cu_a85d4f57_232404cuda3std3__442_GLOBAL__N__e37d6e2e_4_k_cu_a85d4f57_232406ignoreE:
	.zero		1
	.type		_ZN40_INTERNAL_e37d6e2e_4_k_cu_a85d4f57_232404cute7productE,@object
	.size		_ZN40_INTERNAL_e37d6e2e_4_k_cu_a85d4f57_232404cute7productE,(_ZN40_INTERNAL_e37d6e2e_4_k_cu_a85d4f57_232404cuda3std3__45__cpo3endE - _ZN40_INTERNAL_e37d6e2e_4_k_cu_a85d4f57_232404cute7productE)
_ZN40_INTERNAL_e37d6e2e_4_k_cu_a85d4f57_232404cute7productE:
	.zero		1
	.type		_ZN40_INTERNAL_e37d6e2e_4_k_cu_a85d4f57_232404cuda3std3__45__cpo3endE,@object
	.size		_ZN40_INTERNAL_e37d6e2e_4_k_cu_a85d4f57_232404cuda3std3__45__cpo3endE,(_ZN40_INTERNAL_e37d6e2e_4_k_cu_a85d4f57_232404cuda3std3__419piecewise_constructE - _ZN40_INTERNAL_e37d6e2e_4_k_cu_a85d4f57_232404cuda3std3__45__cpo3endE)
_ZN40_INTERNAL_e37d6e2e_4_k_cu_a85d4f57_232404cuda3std3__45__cpo3endE:
	.zero		1
	.type		_ZN40_INTERNAL_e37d6e2e_4_k_cu_a85d4f57_232404cuda3std3__419piecewise_constructE,@object
	.size		_ZN40_INTERNAL_e37d6e2e_4_k_cu_a85d4f57_232404cuda3std3__419piecewise_constructE,(_ZN40_INTERNAL_e37d6e2e_4_k_cu_a85d4f57_232404cuda3std3__45__cpo4cendE - _ZN40_INTERNAL_e37d6e2e_4_k_cu_a85d4f57_232404cuda3std3__419piecewise_constructE)
_ZN40_INTERNAL_e37d6e2e_4_k_cu_a85d4f57_232404cuda3std3__419piecewise_constructE:
	.zero		1
	.type		_ZN40_INTERNAL_e37d6e2e_4_k_cu_a85d4f57_232404cuda3std3__45__cpo4cendE,@object
	.size		_ZN40_INTERNAL_e37d6e2e_4_k_cu_a85d4f57_232404cuda3std3__45__cpo4cendE,(_ZN40_INTERNAL_e37d6e2e_4_k_cu_a85d4f57_232404cuda3std6ranges3__45__cpo4swapE - _ZN40_INTERNAL_e37d6e2e_4_k_cu_a85d4f57_232404cuda3std3__45__cpo4cendE)
_ZN40_INTERNAL_e37d6e2e_4_k_cu_a85d4f57_232404cuda3std3__45__cpo4cendE:
	.zero		1
	.type		_ZN40_INTERNAL_e37d6e2e_4_k_cu_a85d4f57_232404cuda3std6ranges3__45__cpo4swapE,@object
	.size		_ZN40_INTERNAL_e37d6e2e_4_k_cu_a85d4f57_232404cuda3std6ranges3__45__cpo4swapE,(.L_10 - _ZN40_INTERNAL_e37d6e2e_4_k_cu_a85d4f57_232404cuda3std6ranges3__45__cpo4swapE)
_ZN40_INTERNAL_e37d6e2e_4_k_cu_a85d4f57_232404cuda3std6ranges3__45__cpo4swapE:
	.zero		1
.L_10:


//--------------------- .nv.constant0._ZN7cutlass13device_kernelINS_4gemm6kernel13GemmUniversalIN4cute5tupleIJiiiiEEENS1_10collective13CollectiveMmaINS1_35MainloopSm100TmaUmmaWarpSpecializedILi2ELi2ELi4ENS5_IJNS4_1CILi1EEESB_SB_EEEEENS5_IJNSA_ILi128EEENSA_ILi64EEESE_EEEfNS5_IJlSB_lEEEfSH_NS4_8TiledMMAINS4_8MMA_AtomIJNS4_17SM100_MMA_TF32_SSINS_10tfloat32_tESL_fLi128ELi64ELNS4_4UMMA5MajorE0ELSN_0ELNSM_7ScaleInE0ELSO_0EEEEEENS4_6LayoutISC_NS5_IJNSA_ILi0EEESS_SS_EEEEENS5_IJNS4_10UnderscoreESV_SV_EEEEENS4_13SM90_TMA_LOADENS4_14ComposedLayoutINS4_7SwizzleILi3ELi4ELi3EEENS4_18smem_ptr_flag_bitsILi32EEENSR_INS5_IJNSA_ILi8EEENSA_ILi32EEEEEENS5_IJS15_SB_EEEEEEEvNS4_8identityESY_S19_vS1A_EENS_8epilogue10collective18CollectiveEpilogueINS1C_23Sm100TmaWarpSpecializedILi4ELi2ELi16ELb1ELb0EEEJSG_NS5_IJNSR_ISE_SB_EENSR_INSA_ILi16EEESB_EEEEEfSH_fSH_NS1C_6fusion15FusionCallbacksIS1G_NS1L_17LinearCombinationIffffLNS_15FloatRoundStyleE2EEESG_S1K_JEEENS4_5SM1004TMEM4LOAD26SM100_TMEM_LOAD_32dp32b16xESY_NSZ_INS10_ILi2ELi4ELi3EEES13_NSR_INS5_IJS14_S1I_EEENS5_IJS1I_SB_EEEEEEENS4_39AutoVectorizingCopyWithAssumedAlignmentILi128EEENS4_14SM90_TMA_STOREES1Z_S21_S21_EEEvvEEEEvNT_6ParamsE --------------------------
	.section	.nv.constant0._ZN7cutlass13device_kernelINS_4gemm6kernel13GemmUniversalIN4cute5tupleIJiiiiEEENS1_10collective13CollectiveMmaINS1_35MainloopSm100TmaUmmaWarpSpecializedILi2ELi2ELi4ENS5_IJNS4_1CILi1EEESB_SB_EEEEENS5_IJNSA_ILi128EEENSA_ILi64EEESE_EEEfNS5_IJlSB_lEEEfSH_NS4_8TiledMMAINS4_8MMA_AtomIJNS4_17SM100_MMA_TF32_SSINS_10tfloat32_tESL_fLi128ELi64ELNS4_4UMMA5MajorE0ELSN_0ELNSM_7ScaleInE0ELSO_0EEEEEENS4_6LayoutISC_NS5_IJNSA_ILi0EEESS_SS_EEEEENS5_IJNS4_10UnderscoreESV_SV_EEEEENS4_13SM90_TMA_LOADENS4_14ComposedLayoutINS4_7SwizzleILi3ELi4ELi3EEENS4_18smem_ptr_flag_bitsILi32EEENSR_INS5_IJNSA_ILi8EEENSA_ILi32EEEEEENS5_IJS15_SB_EEEEEEEvNS4_8identityESY_S19_vS1A_EENS_8epilogue10collective18CollectiveEpilogueINS1C_23Sm100TmaWarpSpecializedILi4ELi2ELi16ELb1ELb0EEEJSG_NS5_IJNSR_ISE_SB_EENSR_INSA_ILi16EEESB_EEEEEfSH_fSH_NS1C_6fusion15FusionCallbacksIS1G_NS1L_17LinearCombinationIffffLNS_15FloatRoundStyleE2EEESG_S1K_JEEENS4_5SM1004TMEM4LOAD26SM100_TMEM_LOAD_32dp32b16xESY_NSZ_INS10_ILi2ELi4ELi3EEES13_NSR_INS5_IJS14_S1I_EEENS5_IJS1I_SB_EEEEEEENS4_39AutoVectorizingCopyWithAssumedAlignmentILi128EEENS4_14SM90_TMA_STOREES1Z_S21_S21_EEEvvEEEEvNT_6ParamsE,"a",@progbits
	.sectionflags	@""
	.align	4
.nv.constant0._ZN7cutlass13device_kernelINS_4gemm6kernel13GemmUniversalIN4cute5tupleIJiiiiEEENS1_10collective13CollectiveMmaINS1_35MainloopSm100TmaUmmaWarpSpecializedILi2ELi2ELi4ENS5_IJNS4_1CILi1EEESB_SB_EEEEENS5_IJNSA_ILi128EEENSA_ILi64EEESE_EEEfNS5_IJlSB_lEEEfSH_NS4_8TiledMMAINS4_8MMA_AtomIJNS4_17SM100_MMA_TF32_SSINS_10tfloat32_tESL_fLi128ELi64ELNS4_4UMMA5MajorE0ELSN_0ELNSM_7ScaleInE0ELSO_0EEEEEENS4_6LayoutISC_NS5_IJNSA_ILi0EEESS_SS_EEEEENS5_IJNS4_10UnderscoreESV_SV_EEEEENS4_13SM90_TMA_LOADENS4_14ComposedLayoutINS4_7SwizzleILi3ELi4ELi3EEENS4_18smem_ptr_flag_bitsILi32EEENSR_INS5_IJNSA_ILi8EEENSA_ILi32EEEEEENS5_IJS15_SB_EEEEEEEvNS4_8identityESY_S19_vS1A_EENS_8epilogue10collective18CollectiveEpilogueINS1C_23Sm100TmaWarpSpecializedILi4ELi2ELi16ELb1ELb0EEEJSG_NS5_IJNSR_ISE_SB_EENSR_INSA_ILi16EEESB_EEEEEfSH_fSH_NS1C_6fusion15FusionCallbacksIS1G_NS1L_17LinearCombinationIffffLNS_15FloatRoundStyleE2EEESG_S1K_JEEENS4_5SM1004TMEM4LOAD26SM100_TMEM_LOAD_32dp32b16xESY_NSZ_INS10_ILi2ELi4ELi3EEES13_NSR_INS5_IJS14_S1I_EEENS5_IJS1I_SB_EEEEEEENS4_39AutoVectorizingCopyWithAssumedAlignmentILi128EEENS4_14SM90_TMA_STOREES1Z_S21_S21_EEEvvEEEEvNT_6ParamsE:
	.zero		2944


//--------------------- SYMBOLS --------------------------

	.type		.nv.reservedSmem.offset0,@object
	.size		.nv.reservedSmem.offset0,0x4
	.type		.nv.reservedSmem.cap,@object
	.size		.nv.reservedSmem.cap,0x4
	.type		__assertfail,@function
